// auto-generated by cutlass_sweep.fmha — config: {"arch": "sm_90", "direction": "fwd", "dtype": "bf16", "head_dim": 128, "mask": "none", "schedule": "cooperative", "tile_kv": 64, "tile_q": 128}
#include "cutlass/cutlass.h"
#include "cute/tensor.hpp"
#include "cutlass/device_kernel.h"
#include "cutlass/kernel_hardware_info.h"
#include "88_hopper_fmha/collective/fmha_fusion.hpp"
#include "88_hopper_fmha/kernel/fmha_kernel_builder.hpp"

using namespace cute;
using Element = cutlass::bfloat16_t;
using TileShape = Shape<_128, _64, _128>;
using StrideQ = cute::tuple<int, _1, cute::tuple<int, int>>;
using StrideK = cute::tuple<int, _1, cute::tuple<int, int>>;
using StrideV = cute::tuple<int, cute::_1, cute::tuple<int, int>>;

using Kernel = typename cutlass::fmha::kernel::FmhaBuilder<
    Element, float, float,
    TileShape, StrideQ, StrideK, StrideV,
    cutlass::fmha::collective::DefaultFusion,
    cutlass::gemm::KernelTmaWarpSpecializedCooperative
  >::Kernel;

auto* _anchor = &cutlass::device_kernel<Kernel>;


// ===== COMPILED SASS (sm_90a) =====

	.target	sm_90a

	.elftype	@"ET_EXEC"


//--------------------- .note.nv.tkinfo           --------------------------
	.section	.note.nv.tkinfo,"",@"SHT_NOTE"
	.sectionflags	@"SHF_NOTE_NV_TKINFO"
	.tkinfo
        /*0018*/ 	.word	0x00000002
        /*0030*/ 	.string	""
        /*0030*/ 	.string	"ptxas"
        /*0030*/ 	.string	"Cuda compilation tools, release 13.0, V13.0.88"
        /*0030*/ 	.string	"Build cuda_13.0.r13.0/compiler.36424714_0"
        /*0030*/ 	.string	"-arch sm_90a -m 64 "



//--------------------- .note.nv.cuinfo           --------------------------
	.section	.note.nv.cuinfo,"",@"SHT_NOTE"
	.sectionflags	@"SHF_NOTE_NV_CUINFO"
        /*0018*/ 	.short	0x0002
        /*001a*/ 	.short	0x005a
        /*001c*/ 	.short	0x0082
	.zero		2


//--------------------- .nv.info                  --------------------------
	.section	.nv.info,"",@"SHT_CUDA_INFO"
	.align	4


	//----- nvinfo : EIATTR_REGCOUNT
	.align		4
        /*0000*/ 	.byte	0x04, 0x2f
        /*0002*/ 	.short	(.L_16 - .L_15)
	.align		4
.L_15:
        /*0004*/ 	.word	index@(_ZN7cutlass13device_kernelINS_4fmha6kernel28FmhaKernelTmaWarpSpecializedINS1_10collective30FmhaMainloopTmaWarpSpecializedINS_10bfloat16_tEffN4cute5tupleIJNS7_1CILi128EEENS9_ILi64EEESA_EEENS8_IJiNS9_ILi1EEENS8_IJiiEEEEEESF_SF_NS4_13DefaultFusionEJEEENS4_15FmhaFwdEpilogueIS6_fNS8_IJSB_SA_SB_EEEEENS2_23IndividualTileSchedulerEJEEEEEvNT_6ParamsE)
        /*0008*/ 	.word	0x000000a8


	//----- nvinfo : EIATTR_FRAME_SIZE
	.align		4
.L_16:
        /*000c*/ 	.byte	0x04, 0x11
        /*000e*/ 	.short	(.L_18 - .L_17)
	.align		4
.L_17:
        /*0010*/ 	.word	index@($__internal_0_$__cuda_sm20_rcp_rn_f32_slowpath)
        /*0014*/ 	.word	0x00000000


	//----- nvinfo : EIATTR_FRAME_SIZE
	.align		4
.L_18:
        /*0018*/ 	.byte	0x04, 0x11
        /*001a*/ 	.short	(.L_20 - .L_19)
	.align		4
.L_19:
        /*001c*/ 	.word	index@(_ZN7cutlass13device_kernelINS_4fmha6kernel28FmhaKernelTmaWarpSpecializedINS1_10collective30FmhaMainloopTmaWarpSpecializedINS_10bfloat16_tEffN4cute5tupleIJNS7_1CILi128EEENS9_ILi64EEESA_EEENS8_IJiNS9_ILi1EEENS8_IJiiEEEEEESF_SF_NS4_13DefaultFusionEJEEENS4_15FmhaFwdEpilogueIS6_fNS8_IJSB_SA_SB_EEEEENS2_23IndividualTileSchedulerEJEEEEEvNT_6ParamsE)
        /*0020*/ 	.word	0x00000000


	//----- nvinfo : EIATTR_MIN_STACK_SIZE
	.align		4
.L_20:
        /*0024*/ 	.byte	0x04, 0x12
        /*0026*/ 	.short	(.L_22 - .L_21)
	.align		4
.L_21:
        /*0028*/ 	.word	index@(_ZN7cutlass13device_kernelINS_4fmha6kernel28FmhaKernelTmaWarpSpecializedINS1_10collective30FmhaMainloopTmaWarpSpecializedINS_10bfloat16_tEffN4cute5tupleIJNS7_1CILi128EEENS9_ILi64EEESA_EEENS8_IJiNS9_ILi1EEENS8_IJiiEEEEEESF_SF_NS4_13DefaultFusionEJEEENS4_15FmhaFwdEpilogueIS6_fNS8_IJSB_SA_SB_EEEEENS2_23IndividualTileSchedulerEJEEEEEvNT_6ParamsE)
        /*002c*/ 	.word	0x00000000
.L_22:


//--------------------- .nv.compat                --------------------------
	.section	.nv.compat,"",@"SHT_CUDA_COMPAT_INFO"
	.align	4
        /*0000*/ 	.byte	0x02, 0x09, 0x01, 0x00, 0x02, 0x02, 0x04, 0x00, 0x02, 0x05, 0x05, 0x00, 0x03, 0x07, 0x01, 0x01
        /*0010*/ 	.byte	0x02, 0x03, 0x01, 0x00, 0x02, 0x06, 0x01, 0x00, 0x04, 0x0b, 0x08, 0x00, 0x00, 0x00, 0x00, 0x00
        /*0020*/ 	.byte	0x00, 0x00, 0x00, 0x00


//--------------------- .nv.info._ZN7cutlass13device_kernelINS_4fmha6kernel28FmhaKernelTmaWarpSpecializedINS1_10collective30FmhaMainloopTmaWarpSpecializedINS_10bfloat16_tEffN4cute5tupleIJNS7_1CILi128EEENS9_ILi64EEESA_EEENS8_IJiNS9_ILi1EEENS8_IJiiEEEEEESF_SF_NS4_13DefaultFusionEJEEENS4_15FmhaFwdEpilogueIS6_fNS8_IJSB_SA_SB_EEEEENS2_23IndividualTileSchedulerEJEEEEEvNT_6ParamsE --------------------------
	.section	.nv.info._ZN7cutlass13device_kernelINS_4fmha6kernel28FmhaKernelTmaWarpSpecializedINS1_10collective30FmhaMainloopTmaWarpSpecializedINS_10bfloat16_tEffN4cute5tupleIJNS7_1CILi128EEENS9_ILi64EEESA_EEENS8_IJiNS9_ILi1EEENS8_IJiiEEEEEESF_SF_NS4_13DefaultFusionEJEEENS4_15FmhaFwdEpilogueIS6_fNS8_IJSB_SA_SB_EEEEENS2_23IndividualTileSchedulerEJEEEEEvNT_6ParamsE,"",@"SHT_CUDA_INFO"
	.sectionflags	@""
	.align	4


	//----- nvinfo : EIATTR_CUDA_API_VERSION
	.align		4
        /*0000*/ 	.byte	0x04, 0x37
        /*0002*/ 	.short	(.L_24 - .L_23)
.L_23:
        /*0004*/ 	.word	0x00000082


	//----- nvinfo : EIATTR_KPARAM_INFO
	.align		4
.L_24:
        /*0008*/ 	.byte	0x04, 0x17
        /*000a*/ 	.short	(.L_26 - .L_25)
.L_25:
        /*000c*/ 	.word	0x00000000
        /*0010*/ 	.short	0x0000
        /*0012*/ 	.short	0x0070
        /*0014*/ 	.byte	0x00, 0xf0, 0x01, 0x20


	//----- nvinfo : EIATTR_SPARSE_MMA_MASK
	.align		4
.L_26:
        /*0018*/ 	.byte	0x03, 0x50
        /*001a*/ 	.short	0x0000


	//----- nvinfo : EIATTR_MAXREG_COUNT
	.align		4
        /*001c*/ 	.byte	0x03, 0x1b
        /*001e*/ 	.short	0x00a8


	//----- nvinfo : EIATTR_NUM_BARRIERS
	.align		4
        /*0020*/ 	.byte	0x02, 0x4c
        /*0022*/ 	.byte	0x02
	.zero		1


	//----- nvinfo : EIATTR_EXTERNS
	.align		4
        /*0024*/ 	.byte	0x04, 0x0f
        /*0026*/ 	.short	(.L_28 - .L_27)


	//   ....[0]....
	.align		4
.L_27:
        /*0028*/ 	.word	index@(__assertfail)


	//----- nvinfo : EIATTR_MERCURY_ISA_VERSION
	.align		4
.L_28:
        /*002c*/ 	.byte	0x03, 0x5f
        /*002e*/ 	.short	0x0101


	//----- nvinfo : EIATTR_INT_WARP_WIDE_INSTR_OFFSETS
	.align		4
        /*0030*/ 	.byte	0x04, 0x31
        /*0032*/ 	.short	(.L_30 - .L_29)


	//   ....[0]....
.L_29:
        /*0034*/ 	.word	0x000006f0


	//   ....[1]....
        /*0038*/ 	.word	0x00000700


	//   ....[2]....
        /*003c*/ 	.word	0x00000710


	//   ....[3]....
        /*0040*/ 	.word	0x00000720


	//   ....[4]....
        /*0044*/ 	.word	0x00000790


	//----- nvinfo : EIATTR_COOP_GROUP_MASK_REGIDS
	.align		4
.L_30:
        /*0048*/ 	.byte	0x04, 0x29
        /*004a*/ 	.short	(.L_32 - .L_31)


	//   ....[0]....
.L_31:
        /*004c*/ 	.word	0xffffffff


	//   ....[1]....
        /*0050*/ 	.word	0xffffffff


	//   ....[2]....
        /*0054*/ 	.word	0xffffffff


	//   ....[3]....
        /*0058*/ 	.word	0xffffffff


	//   ....[4]....
        /*005c*/ 	.word	0xffffffff


	//   ....[5]....
        /*0060*/ 	.word	0xffffffff


	//   ....[6]....
        /*0064*/ 	.word	0xffffffff


	//   ....[7]....
        /*0068*/ 	.word	0xffffffff


	//   ....[8]....
        /*006c*/ 	.word	0xffffffff


	//   ....[9]....
        /*0070*/ 	.word	0xffffffff


	//   ....[10]....
        /*0074*/ 	.word	0xffffffff


	//   ....[11]....
        /*0078*/ 	.word	0xffffffff


	//   ....[12]....
        /*007c*/ 	.word	0xffffffff


	//   ....[13]....
        /*0080*/ 	.word	0xffffffff


	//   ....[14]....
        /*0084*/ 	.word	0xffffffff


	//   ....[15]....
        /*0088*/ 	.word	0xffffffff


	//   ....[16]....
        /*008c*/ 	.word	0xffffffff


	//   ....[17]....
        /*0090*/ 	.word	0xffffffff


	//----- nvinfo : EIATTR_COOP_GROUP_INSTR_OFFSETS
	.align		4
.L_32:
        /*0094*/ 	.byte	0x04, 0x28
        /*0096*/ 	.short	(.L_34 - .L_33)


	//   ....[0]....
.L_33:
        /*0098*/ 	.word	0x00000050


	//   ....[1]....
        /*009c*/ 	.word	0x00000080


	//   ....[2]....
        /*00a0*/ 	.word	0x000001b0


	//   ....[3]....
        /*00a4*/ 	.word	0x00000370


	//   ....[4]....
        /*00a8*/ 	.word	0x00000530


	//   ....[5]....
        /*00ac*/ 	.word	0x00000690


	//   ....[6]....
        /*00b0*/ 	.word	0x00001370


	//   ....[7]....
        /*00b4*/ 	.word	0x000013a0


	//   ....[8]....
        /*00b8*/ 	.word	0x00001610


	//   ....[9]....
        /*00bc*/ 	.word	0x00001770


	//   ....[10]....
        /*00c0*/ 	.word	0x000029f0


	//   ....[11]....
        /*00c4*/ 	.word	0x00002a20


	//   ....[12]....
        /*00c8*/ 	.word	0x00002b10


	//   ....[13]....
        /*00cc*/ 	.word	0x00002ce0


	//   ....[14]....
        /*00d0*/ 	.word	0x000040e0


	//   ....[15]....
        /*00d4*/ 	.word	0x00004110


	//   ....[16]....
        /*00d8*/ 	.word	0x00004160


	//   ....[17]....
        /*00dc*/ 	.word	0x00004170


	//----- nvinfo : EIATTR_REG_RECONFIG
	.align		4
.L_34:
        /*00e0*/ 	.byte	0x01, 0x54
	.zero		2


	//----- nvinfo : EIATTR_SYSCALL_OFFSETS
	.align		4
        /*00e4*/ 	.byte	0x04, 0x46
        /*00e6*/ 	.short	(.L_36 - .L_35)


	//   ....[0]....
.L_35:
        /*00e8*/ 	.word	0x00004d50


	//   ....[1]....
        /*00ec*/ 	.word	0x00004eb0


	//----- nvinfo : EIATTR_MBARRIER_INSTR_OFFSETS
	.align		4
.L_36:
        /*00f0*/ 	.byte	0x04, 0x39
        /*00f2*/ 	.short	(.L_38 - .L_37)


	//   ....[0]....
.L_37:
        /*00f4*/ 	.word	0x00000320
        /*00f8*/ 	.word	0x000000ff
        /*00fc*/ 	.word	0x0001c050
        /*0100*/ 	.short	0x0100
        /*0102*/ 	.byte	0x0b
	.zero		1


	//   ....[1]....
        /*0104*/ 	.word	0x00000330
        /*0108*/ 	.word	0x000000ff
        /*010c*/ 	.word	0x0001c060
        /*0110*/ 	.short	0x0100
        /*0112*/ 	.byte	0x0b
	.zero		1


	//   ....[2]....
        /*0114*/ 	.word	0x00000340
        /*0118*/ 	.word	0x000000ff
        /*011c*/ 	.word	0x0001c058
        /*0120*/ 	.short	0x0100
        /*0122*/ 	.byte	0x0b
	.zero		1


	//   ....[3]....
        /*0124*/ 	.word	0x00000350
        /*0128*/ 	.word	0x000000ff
        /*012c*/ 	.word	0x0001c068
        /*0130*/ 	.short	0x0100
        /*0132*/ 	.byte	0x0b
	.zero		1


	//   ....[4]....
        /*0134*/ 	.word	0x00000480
        /*0138*/ 	.word	0x000000ff
        /*013c*/ 	.word	0x0001c000
        /*0140*/ 	.short	0x0100
        /*0142*/ 	.byte	0x0b
	.zero		1


	//   ....[5]....
        /*0144*/ 	.word	0x00000490
        /*0148*/ 	.word	0x000000ff
        /*014c*/ 	.word	0x0001c028
        /*0150*/ 	.short	0x0100
        /*0152*/ 	.byte	0x0b
	.zero		1


	//   ....[6]....
        /*0154*/ 	.word	0x000004a0
        /*0158*/ 	.word	0x000000ff
        /*015c*/ 	.word	0x0001c008
        /*0160*/ 	.short	0x0100
        /*0162*/ 	.byte	0x0b
	.zero		1


	//   ....[7]....
        /*0164*/ 	.word	0x000004b0
        /*0168*/ 	.word	0x000000ff
        /*016c*/ 	.word	0x0001c030
        /*0170*/ 	.short	0x0100
        /*0172*/ 	.byte	0x0b
	.zero		1


	//   ....[8]....
        /*0174*/ 	.word	0x000004c0
        /*0178*/ 	.word	0x000000ff
        /*017c*/ 	.word	0x0001c010
        /*0180*/ 	.short	0x0100
        /*0182*/ 	.byte	0x0b
	.zero		1


	//   ....[9]....
        /*0184*/ 	.word	0x000004d0
        /*0188*/ 	.word	0x000000ff
        /*018c*/ 	.word	0x0001c038
        /*0190*/ 	.short	0x0100
        /*0192*/ 	.byte	0x0b
	.zero		1


	//   ....[10]....
        /*0194*/ 	.word	0x000004e0
        /*0198*/ 	.word	0x000000ff
        /*019c*/ 	.word	0x0001c018
        /*01a0*/ 	.short	0x0100
        /*01a2*/ 	.byte	0x0b
	.zero		1


	//   ....[11]....
        /*01a4*/ 	.word	0x000004f0
        /*01a8*/ 	.word	0x000000ff
        /*01ac*/ 	.word	0x0001c040
        /*01b0*/ 	.short	0x0100
        /*01b2*/ 	.byte	0x0b
	.zero		1


	//   ....[12]....
        /*01b4*/ 	.word	0x00000500
        /*01b8*/ 	.word	0x000000ff
        /*01bc*/ 	.word	0x0001c020
        /*01c0*/ 	.short	0x0100
        /*01c2*/ 	.byte	0x0b
	.zero		1


	//   ....[13]....
        /*01c4*/ 	.word	0x00000510
        /*01c8*/ 	.word	0x000000ff
        /*01cc*/ 	.word	0x0001c048
        /*01d0*/ 	.short	0x0100
        /*01d2*/ 	.byte	0x0b
	.zero		1


	//   ....[14]....
        /*01d4*/ 	.word	0x00000640
        /*01d8*/ 	.word	0x000000ff
        /*01dc*/ 	.word	0x0001c070
        /*01e0*/ 	.short	0x0100
        /*01e2*/ 	.byte	0x0b
	.zero		1


	//   ....[15]....
        /*01e4*/ 	.word	0x00000650
        /*01e8*/ 	.word	0x000000ff
        /*01ec*/ 	.word	0x0001c080
        /*01f0*/ 	.short	0x0100
        /*01f2*/ 	.byte	0x0b
	.zero		1


	//   ....[16]....
        /*01f4*/ 	.word	0x00000660
        /*01f8*/ 	.word	0x000000ff
        /*01fc*/ 	.word	0x0001c078
        /*0200*/ 	.short	0x0100
        /*0202*/ 	.byte	0x0b
	.zero		1


	//   ....[17]....
        /*0204*/ 	.word	0x00000670
        /*0208*/ 	.word	0x000000ff
        /*020c*/ 	.word	0x0001c088
        /*0210*/ 	.short	0x0100
        /*0212*/ 	.byte	0x0b
	.zero		1


	//   ....[18]....
        /*0214*/ 	.word	0x000007b0
        /*0218*/ 	.word	0x000000ff
        /*021c*/ 	.word	0x0001c090
        /*0220*/ 	.short	0x0100
        /*0222*/ 	.byte	0x08
	.zero		1


	//   ....[19]....
        /*0224*/ 	.word	0x000007c0
        /*0228*/ 	.word	0x000000ff
        /*022c*/ 	.word	0x0001c098
        /*0230*/ 	.short	0x0100
        /*0232*/ 	.byte	0x08
	.zero		1


	//   ....[20]....
        /*0234*/ 	.word	0x000007d0
        /*0238*/ 	.word	0x000000ff
        /*023c*/ 	.word	0x0001c0a0
        /*0240*/ 	.short	0x0100
        /*0242*/ 	.byte	0x08
	.zero		1


	//   ....[21]....
        /*0244*/ 	.word	0x000007e0
        /*0248*/ 	.word	0x000000ff
        /*024c*/ 	.word	0x0001c0a8
        /*0250*/ 	.short	0x0100
        /*0252*/ 	.byte	0x08
	.zero		1


	//   ....[22]....
        /*0254*/ 	.word	0x000008e0
        /*0258*/ 	.word	0x000000ff
        /*025c*/ 	.word	0x0001c0c0
        /*0260*/ 	.short	0x0100
        /*0262*/ 	.byte	0x0b
	.zero		1


	//   ....[23]....
        /*0264*/ 	.word	0x000008f0
        /*0268*/ 	.word	0x000000ff
        /*026c*/ 	.word	0x0001c0e0
        /*0270*/ 	.short	0x0100
        /*0272*/ 	.byte	0x0b
	.zero		1


	//   ....[24]....
        /*0274*/ 	.word	0x00000900
        /*0278*/ 	.word	0x000000ff
        /*027c*/ 	.word	0x0001c0c8
        /*0280*/ 	.short	0x0100
        /*0282*/ 	.byte	0x0b
	.zero		1


	//   ....[25]....
        /*0284*/ 	.word	0x00000910
        /*0288*/ 	.word	0x000000ff
        /*028c*/ 	.word	0x0001c0e8
        /*0290*/ 	.short	0x0100
        /*0292*/ 	.byte	0x0b
	.zero		1


	//   ....[26]....
        /*0294*/ 	.word	0x00000920
        /*0298*/ 	.word	0x000000ff
        /*029c*/ 	.word	0x0001c0d0
        /*02a0*/ 	.short	0x0100
        /*02a2*/ 	.byte	0x0b
	.zero		1


	//   ....[27]....
        /*02a4*/ 	.word	0x00000930
        /*02a8*/ 	.word	0x000000ff
        /*02ac*/ 	.word	0x0001c0f0
        /*02b0*/ 	.short	0x0100
        /*02b2*/ 	.byte	0x0b
	.zero		1


	//   ....[28]....
        /*02b4*/ 	.word	0x00000940
        /*02b8*/ 	.word	0x000000ff
        /*02bc*/ 	.word	0x0001c0d8
        /*02c0*/ 	.short	0x0100
        /*02c2*/ 	.byte	0x0b
	.zero		1


	//   ....[29]....
        /*02c4*/ 	.word	0x00000950
        /*02c8*/ 	.word	0x000000ff
        /*02cc*/ 	.word	0x0001c0f8
        /*02d0*/ 	.short	0x0100
        /*02d2*/ 	.byte	0x0b
	.zero		1


	//   ....[30]....
        /*02d4*/ 	.word	0x00000d50
        /*02d8*/ 	.word	0x000000ff
        /*02dc*/ 	.word	0x0001c050
        /*02e0*/ 	.short	0x010a
        /*02e2*/ 	.byte	0x08
	.zero		1


	//   ....[31]....
        /*02e4*/ 	.word	0x00000da0
        /*02e8*/ 	.word	0x000000ff
        /*02ec*/ 	.word	0x0001c000
        /*02f0*/ 	.short	0x010a
        /*02f2*/ 	.byte	0x25
	.zero		1


	//   ....[32]....
        /*02f4*/ 	.word	0x00000e30
        /*02f8*/ 	.word	0x000000ff
        /*02fc*/ 	.word	0x00000000
        /*0300*/ 	.short	0x010a
        /*0302*/ 	.byte	0x0a
	.zero		1


	//   ....[33]....
        /*0304*/ 	.word	0x000021e0
        /*0308*/ 	.word	0x00000012
        /*030c*/ 	.word	0x00000000
        /*0310*/ 	.short	0x0101
        /*0312*/ 	.byte	0x0b
	.zero		1


	//   ....[34]....
        /*0314*/ 	.word	0x00002250
        /*0318*/ 	.word	0x000000ff
        /*031c*/ 	.word	0x0001c008
        /*0320*/ 	.short	0x010a
        /*0322*/ 	.byte	0x25
	.zero		1


	//   ....[35]....
        /*0324*/ 	.word	0x00002430
        /*0328*/ 	.word	0x000000ff
        /*032c*/ 	.word	0x00000000
        /*0330*/ 	.short	0x0101
        /*0332*/ 	.byte	0x0a
	.zero		1


	//   ....[36]....
        /*0334*/ 	.word	0x00002570
        /*0338*/ 	.word	0x000000ff
        /*033c*/ 	.word	0x0001c000
        /*0340*/ 	.short	0x010a
        /*0342*/ 	.byte	0x0a
	.zero		1


	//   ....[37]....
        /*0344*/ 	.word	0x00003840
        /*0348*/ 	.word	0x000000ff
        /*034c*/ 	.word	0x0001c000
        /*0350*/ 	.short	0x010a
        /*0352*/ 	.byte	0x0a
	.zero		1


	//   ....[38]....
        /*0354*/ 	.word	0x00003d70
        /*0358*/ 	.word	0x000000ff
        /*035c*/ 	.word	0x0001c000
        /*0360*/ 	.short	0x010a
        /*0362*/ 	.byte	0x0a
	.zero		1


	//   ....[39]....
        /*0364*/ 	.word	0x00003f30
        /*0368*/ 	.word	0x000000ff
        /*036c*/ 	.word	0x00000000
        /*0370*/ 	.short	0x0101
        /*0372*/ 	.byte	0x0a
	.zero		1


	//   ....[40]....
        /*0374*/ 	.word	0x00003fe0
        /*0378*/ 	.word	0x000000ff
        /*037c*/ 	.word	0x00000000
        /*0380*/ 	.short	0x0101
        /*0382*/ 	.byte	0x04
	.zero		1


	//   ....[41]....
        /*0384*/ 	.word	0x00004780
        /*0388*/ 	.word	0x000000ff
        /*038c*/ 	.word	0x0001c098
        /*0390*/ 	.short	0x010a
        /*0392*/ 	.byte	0x04
	.zero		1


	//   ....[42]....
        /*0394*/ 	.word	0x00005cb0
        /*0398*/ 	.word	0x00000000
        /*039c*/ 	.word	0x0001c090
        /*03a0*/ 	.short	0x0101
        /*03a2*/ 	.byte	0x25
	.zero		1


	//   ....[43]....
        /*03a4*/ 	.word	0x00005e00
        /*03a8*/ 	.word	0x00000003
        /*03ac*/ 	.word	0x0001c060
        /*03b0*/ 	.short	0x010a
        /*03b2*/ 	.byte	0x3f
	.zero		1


	//   ....[44]....
        /*03b4*/ 	.word	0x000060b0
        /*03b8*/ 	.word	0x00000000
        /*03bc*/ 	.word	0x0001c028
        /*03c0*/ 	.short	0x010a
        /*03c2*/ 	.byte	0x3f
	.zero		1


	//   ....[45]....
        /*03c4*/ 	.word	0x00006360
        /*03c8*/ 	.word	0x00000004
        /*03cc*/ 	.word	0x0001c060
        /*03d0*/ 	.short	0x010a
        /*03d2*/ 	.byte	0x3f
	.zero		1


	//   ....[46]....
        /*03d4*/ 	.word	0x00006640
        /*03d8*/ 	.word	0x00000003
        /*03dc*/ 	.word	0x0001c028
        /*03e0*/ 	.short	0x010a
        /*03e2*/ 	.byte	0x3f
	.zero		1


	//   ....[47]....
        /*03e4*/ 	.word	0x000069e0
        /*03e8*/ 	.word	0x00000006
        /*03ec*/ 	.word	0x0001c028
        /*03f0*/ 	.short	0x010a
        /*03f2*/ 	.byte	0x3f
	.zero		1


	//   ....[48]....
        /*03f4*/ 	.word	0x00006cc0
        /*03f8*/ 	.word	0x00000006
        /*03fc*/ 	.word	0x0001c028
        /*0400*/ 	.short	0x010a
        /*0402*/ 	.byte	0x3f
	.zero		1


	//   ....[49]....
        /*0404*/ 	.word	0x00006f90
        /*0408*/ 	.word	0x00000003
        /*040c*/ 	.word	0x0001c050
        /*0410*/ 	.short	0x010a
        /*0412*/ 	.byte	0x3f
	.zero		1


	//   ....[50]....
        /*0414*/ 	.word	0x00006ff0
        /*0418*/ 	.word	0x00000000
        /*041c*/ 	.word	0x0001c000
        /*0420*/ 	.short	0x010a
        /*0422*/ 	.byte	0x3f
	.zero		1


	//   ....[51]....
        /*0424*/ 	.word	0x00007050
        /*0428*/ 	.word	0x00000003
        /*042c*/ 	.word	0x00000000
        /*0430*/ 	.short	0x010a
        /*0432*/ 	.byte	0x3f
	.zero		1


	//   ....[52]....
        /*0434*/ 	.word	0x000070b0
        /*0438*/ 	.word	0x00000006
        /*043c*/ 	.word	0x0001c008
        /*0440*/ 	.short	0x010a
        /*0442*/ 	.byte	0x3f
	.zero		1


	//   ....[53]....
        /*0444*/ 	.word	0x00007110
        /*0448*/ 	.word	0x00000004
        /*044c*/ 	.word	0x0001c000
        /*0450*/ 	.short	0x010a
        /*0452*/ 	.byte	0x3f
	.zero		1


	//   ....[54]....
        /*0454*/ 	.word	0x00007170
        /*0458*/ 	.word	0x00000008
        /*045c*/ 	.word	0x0001c000
        /*0460*/ 	.short	0x010a
        /*0462*/ 	.byte	0x3f
	.zero		1


	//   ....[55]....
        /*0464*/ 	.word	0x000071d0
        /*0468*/ 	.word	0x00000003
        /*046c*/ 	.word	0x0001c098
        /*0470*/ 	.short	0x010a
        /*0472*/ 	.byte	0x3f
	.zero		1


	//   ....[56]....
        /*0474*/ 	.word	0x00007220
        /*0478*/ 	.word	0x00000003
        /*047c*/ 	.word	0x0001c060
        /*0480*/ 	.short	0x010a
        /*0482*/ 	.byte	0x3f
	.zero		1


	//   ....[57]....
        /*0484*/ 	.word	0x00007270
        /*0488*/ 	.word	0x00000000
        /*048c*/ 	.word	0x0001c028
        /*0490*/ 	.short	0x010a
        /*0492*/ 	.byte	0x3f
	.zero		1


	//   ....[58]....
        /*0494*/ 	.word	0x000072c0
        /*0498*/ 	.word	0x00000004
        /*049c*/ 	.word	0x0001c060
        /*04a0*/ 	.short	0x010a
        /*04a2*/ 	.byte	0x3f
	.zero		1


	//   ....[59]....
        /*04a4*/ 	.word	0x00007310
        /*04a8*/ 	.word	0x00000003
        /*04ac*/ 	.word	0x0001c028
        /*04b0*/ 	.short	0x010a
        /*04b2*/ 	.byte	0x3f
	.zero		1


	//   ....[60]....
        /*04b4*/ 	.word	0x00007360
        /*04b8*/ 	.word	0x00000006
        /*04bc*/ 	.word	0x0001c028
        /*04c0*/ 	.short	0x010a
        /*04c2*/ 	.byte	0x3f
	.zero		1


	//   ....[61]....
        /*04c4*/ 	.word	0x000073b0
        /*04c8*/ 	.word	0x00000006
        /*04cc*/ 	.word	0x0001c028
        /*04d0*/ 	.short	0x010a
        /*04d2*/ 	.byte	0x3f
	.zero		1


	//----- nvinfo : EIATTR_NUM_MBARRIERS
	.align		4
.L_38:
        /*04d4*/ 	.byte	0x03, 0x38
        /*04d6*/ 	.short	0x001e


	//----- nvinfo : EIATTR_EXIT_INSTR_OFFSETS
	.align		4
        /*04d8*/ 	.byte	0x04, 0x1c
        /*04da*/ 	.short	(.L_40 - .L_39)


	//   ....[0]....
.L_39:
        /*04dc*/ 	.word	0x000009f0


	//   ....[1]....
        /*04e0*/ 	.word	0x00005cc0


	//   ....[2]....
        /*04e4*/ 	.word	0x00005d00


	//   ....[3]....
        /*04e8*/ 	.word	0x000068b0


	//   ....[4]....
        /*04ec*/ 	.word	0x00006f70


	//----- nvinfo : EIATTR_MAX_THREADS
	.align		4
.L_40:
        /*04f0*/ 	.byte	0x04, 0x05
        /*04f2*/ 	.short	(.L_42 - .L_41)
.L_41:
        /*04f4*/ 	.word	0x00000180
        /*04f8*/ 	.word	0x00000001
        /*04fc*/ 	.word	0x00000001


	//----- nvinfo : EIATTR_CRS_STACK_SIZE
	.align		4
.L_42:
        /*0500*/ 	.byte	0x04, 0x1e
        /*0502*/ 	.short	(.L_44 - .L_43)
.L_43:
        /*0504*/ 	.word	0x00000000


	//----- nvinfo : EIATTR_CBANK_PARAM_SIZE
	.align		4
.L_44:
        /*0508*/ 	.byte	0x03, 0x19
        /*050a*/ 	.short	0x0870


	//----- nvinfo : EIATTR_PARAM_CBANK
	.align		4
        /*050c*/ 	.byte	0x04, 0x0a
        /*050e*/ 	.short	(.L_46 - .L_45)
	.align		4
.L_45:
        /*0510*/ 	.word	index@(.nv.constant0._ZN7cutlass13device_kernelINS_4fmha6kernel28FmhaKernelTmaWarpSpecializedINS1_10collective30FmhaMainloopTmaWarpSpecializedINS_10bfloat16_tEffN4cute5tupleIJNS7_1CILi128EEENS9_ILi64EEESA_EEENS8_IJiNS9_ILi1EEENS8_IJiiEEEEEESF_SF_NS4_13DefaultFusionEJEEENS4_15FmhaFwdEpilogueIS6_fNS8_IJSB_SA_SB_EEEEENS2_23IndividualTileSchedulerEJEEEEEvNT_6ParamsE)
        /*0514*/ 	.short	0x0210
        /*0516*/ 	.short	0x0870


	//----- nvinfo : EIATTR_SW_WAR
	.align		4
.L_46:
        /*0518*/ 	.byte	0x04, 0x36
        /*051a*/ 	.short	(.L_48 - .L_47)
.L_47:
        /*051c*/ 	.word	0x00000008
.L_48:


//--------------------- .nv.callgraph             --------------------------
	.section	.nv.callgraph,"",@"SHT_CUDA_CALLGRAPH"
	.align	4
	.sectionentsize	8
	.align		4
        /*0000*/ 	.word	0x00000000
	.align		4
        /*0004*/ 	.word	0xffffffff
	.align		4
        /*0008*/ 	.word	index@(_ZN7cutlass13device_kernelINS_4fmha6kernel28FmhaKernelTmaWarpSpecializedINS1_10collective30FmhaMainloopTmaWarpSpecializedINS_10bfloat16_tEffN4cute5tupleIJNS7_1CILi128EEENS9_ILi64EEESA_EEENS8_IJiNS9_ILi1EEENS8_IJiiEEEEEESF_SF_NS4_13DefaultFusionEJEEENS4_15FmhaFwdEpilogueIS6_fNS8_IJSB_SA_SB_EEEEENS2_23IndividualTileSchedulerEJEEEEEvNT_6ParamsE)
	.align		4
        /*000c*/ 	.word	index@(__assertfail)
	.align		4
        /*0010*/ 	.word	0x00000000
	.align		4
        /*0014*/ 	.word	0xfffffffe
	.align		4
        /*0018*/ 	.word	0x00000000
	.align		4
        /*001c*/ 	.word	0xfffffffd
	.align		4
        /*0020*/ 	.word	0x00000000
	.align		4
        /*0024*/ 	.word	0xfffffffc


//--------------------- .nv.constant4             --------------------------
	.section	.nv.constant4,"a",@progbits
	.align	8
	.align		8
.nv.constant4:
        /*0000*/ 	.dword	__assertfail
	.align		8
        /*0008*/ 	.dword	__unnamed_1
	.align		8
        /*0010*/ 	.dword	__unnamed_2
	.align		8
        /*0018*/ 	.dword	_ZN39_INTERNAL_4216404b_4_k_cu_d4280c90_26704cuda3std3__45__cpo5beginE
	.align		8
        /*0020*/ 	.dword	_ZN39_INTERNAL_4216404b_4_k_cu_d4280c90_26704cuda3std3__45__cpo3endE
	.align		8
        /*0028*/ 	.dword	_ZN39_INTERNAL_4216404b_4_k_cu_d4280c90_26704cuda3std3__45__cpo6cbeginE
	.align		8
        /*0030*/ 	.dword	_ZN39_INTERNAL_4216404b_4_k_cu_d4280c90_26704cuda3std3__45__cpo4cendE
	.align		8
        /*0038*/ 	.dword	_ZN39_INTERNAL_4216404b_4_k_cu_d4280c90_26704cuda3std3__441_GLOBAL__N__4216404b_4_k_cu_d4280c90_26706ignoreE
	.align		8
        /*0040*/ 	.dword	_ZN39_INTERNAL_4216404b_4_k_cu_d4280c90_26704cuda3std3__419piecewise_constructE
	.align		8
        /*0048*/ 	.dword	_ZN39_INTERNAL_4216404b_4_k_cu_d4280c90_26704cuda3std3__48in_placeE
	.align		8
        /*0050*/ 	.dword	_ZN39_INTERNAL_4216404b_4_k_cu_d4280c90_26704cuda3std6ranges3__45__cpo4swapE
	.align		8
        /*0058*/ 	.dword	_ZN39_INTERNAL_4216404b_4_k_cu_d4280c90_26704cuda3std6ranges3__45__cpo9iter_moveE
	.align		8
        /*0060*/ 	.dword	_ZN39_INTERNAL_4216404b_4_k_cu_d4280c90_26704cute7productE
	.align		8
        /*0068*/ 	.dword	_ZN39_INTERNAL_4216404b_4_k_cu_d4280c90_26704cute1_E
	.align		8
        /*0070*/ 	.dword	$str$24
	.align		8
        /*0078*/ 	.dword	$str$25


//--------------------- .text._ZN7cutlass13device_kernelINS_4fmha6kernel28FmhaKernelTmaWarpSpecializedINS1_10collective30FmhaMainloopTmaWarpSpecializedINS_10bfloat16_tEffN4cute5tupleIJNS7_1CILi128EEENS9_ILi64EEESA_EEENS8_IJiNS9_ILi1EEENS8_IJiiEEEEEESF_SF_NS4_13DefaultFusionEJEEENS4_15FmhaFwdEpilogueIS6_fNS8_IJSB_SA_SB_EEEEENS2_23IndividualTileSchedulerEJEEEEEvNT_6ParamsE --------------------------
	.section	.text._ZN7cutlass13device_kernelINS_4fmha6kernel28FmhaKernelTmaWarpSpecializedINS1_10collective30FmhaMainloopTmaWarpSpecializedINS_10bfloat16_tEffN4cute5tupleIJNS7_1CILi128EEENS9_ILi64EEESA_EEENS8_IJiNS9_ILi1EEENS8_IJiiEEEEEESF_SF_NS4_13DefaultFusionEJEEENS4_15FmhaFwdEpilogueIS6_fNS8_IJSB_SA_SB_EEEEENS2_23IndividualTileSchedulerEJEEEEEvNT_6ParamsE,"ax",@progbits
	.align	128
.text._ZN7cutlass13device_kernelINS_4fmha6kernel28FmhaKernelTmaWarpSpecializedINS1_10collective30FmhaMainloopTmaWarpSpecializedINS_10bfloat16_tEffN4cute5tupleIJNS7_1CILi128EEENS9_ILi64EEESA_EEENS8_IJiNS9_ILi1EEENS8_IJiiEEEEEESF_SF_NS4_13DefaultFusionEJEEENS4_15FmhaFwdEpilogueIS6_fNS8_IJSB_SA_SB_EEEEENS2_23IndividualTileSchedulerEJEEEEEvNT_6ParamsE:
        .type           _ZN7cutlass13device_kernelINS_4fmha6kernel28FmhaKernelTmaWarpSpecializedINS1_10collective30FmhaMainloopTmaWarpSpecializedINS_10bfloat16_tEffN4cute5tupleIJNS7_1CILi128EEENS9_ILi64EEESA_EEENS8_IJiNS9_ILi1EEENS8_IJiiEEEEEESF_SF_NS4_13DefaultFusionEJEEENS4_15FmhaFwdEpilogueIS6_fNS8_IJSB_SA_SB_EEEEENS2_23IndividualTileSchedulerEJEEEEEvNT_6ParamsE,@function
        .size           _ZN7cutlass13device_kernelINS_4fmha6kernel28FmhaKernelTmaWarpSpecializedINS1_10collective30FmhaMainloopTmaWarpSpecializedINS_10bfloat16_tEffN4cute5tupleIJNS7_1CILi128EEENS9_ILi64EEESA_EEENS8_IJiNS9_ILi1EEENS8_IJiiEEEEEESF_SF_NS4_13DefaultFusionEJEEENS4_15FmhaFwdEpilogueIS6_fNS8_IJSB_SA_SB_EEEEENS2_23IndividualTileSchedulerEJEEEEEvNT_6ParamsE,(.L_x_110 - _ZN7cutlass13device_kernelINS_4fmha6kernel28FmhaKernelTmaWarpSpecializedINS1_10collective30FmhaMainloopTmaWarpSpecializedINS_10bfloat16_tEffN4cute5tupleIJNS7_1CILi128EEENS9_ILi64EEESA_EEENS8_IJiNS9_ILi1EEENS8_IJiiEEEEEESF_SF_NS4_13DefaultFusionEJEEENS4_15FmhaFwdEpilogueIS6_fNS8_IJSB_SA_SB_EEEEENS2_23IndividualTileSchedulerEJEEEEEvNT_6ParamsE)
        .other          _ZN7cutlass13device_kernelINS_4fmha6kernel28FmhaKernelTmaWarpSpecializedINS1_10collective30FmhaMainloopTmaWarpSpecializedINS_10bfloat16_tEffN4cute5tupleIJNS7_1CILi128EEENS9_ILi64EEESA_EEENS8_IJiNS9_ILi1EEENS8_IJiiEEEEEESF_SF_NS4_13DefaultFusionEJEEENS4_15FmhaFwdEpilogueIS6_fNS8_IJSB_SA_SB_EEEEENS2_23IndividualTileSchedulerEJEEEEEvNT_6ParamsE,@"STO_CUDA_ENTRY STV_DEFAULT"
_ZN7cutlass13device_kernelINS_4fmha6kernel28FmhaKernelTmaWarpSpecializedINS1_10collective30FmhaMainloopTmaWarpSpecializedINS_10bfloat16_tEffN4cute5tupleIJNS7_1CILi128EEENS9_ILi64EEESA_EEENS8_IJiNS9_ILi1EEENS8_IJiiEEEEEESF_SF_NS4_13DefaultFusionEJEEENS4_15FmhaFwdEpilogueIS6_fNS8_IJSB_SA_SB_EEEEENS2_23IndividualTileSchedulerEJEEEEEvNT_6ParamsE:
[----:B------:R-:W1:Y:S01]  /*0000*/  LDC R1, c[0x0][0x28] ;  /* 0x00000a00ff017b82 */ /* 0x000e620000000800 */
[----:B------:R-:W2:Y:S01]  /*0010*/  S2R R6, SR_TID.X ;  /* 0x0000000000067919 */ /* 0x000ea20000002100 */
[----:B------:R-:W-:Y:S01]  /*0020*/  ELECT P1, URZ, PT ;  /* 0x00000000003f782f */ /* 0x000fe20003820000 */
[----:B------:R-:W-:Y:S01]  /*0030*/  BSSY B0, `(.L_x_0) ;  /* 0x0000017000007945 */ /* 0x000fe20003800000 */
[----:B--2---:R-:W-:-:S05]  /*0040*/  SHF.R.U32.HI R0, RZ, 0x5, R6 ;  /* 0x00000005ff007819 */ /* 0x004fca0000011606 */
[----:B------:R-:W2:Y:S02]  /*0050*/  SHFL.IDX PT, R2, R0, RZ, 0x1f ;  /* 0x00001fff00027589 */ /* 0x000ea400000e0000 */
[----:B--2---:R-:W-:Y:S02]  /*0060*/  R2UR UR4, R2 ;  /* 0x00000000020472ca */ /* 0x004fe400000e0000 */
[----:B------:R-:W-:-:S06]  /*0070*/  SHF.R.U32.HI R2, RZ, 0x7, R6 ;  /* 0x00000007ff027819 */ /* 0x000fcc0000011606 */
[----:B------:R-:W2:Y:S05]  /*0080*/  SHFL.IDX PT, R2, R2, RZ, 0x1f ;  /* 0x00001fff02027589 */ /* 0x000eaa00000e0000 */
[----:B------:R-:W-:Y:S02]  /*0090*/  USHF.R.S32.HI UR5, URZ, 0x1f, UR4 ;  /* 0x0000001f3f057899 */ /* 0x000fe40008011404 */
[----:B------:R-:W-:Y:S02]  /*00a0*/  ISETP.NE.OR P0, PT, RZ, UR4, !P1 ;  /* 0x00000004ff007c0c */ /* 0x000fe4000cf05670 */
[----:B------:R-:W-:-:S04]  /*00b0*/  ULEA.HI UR5, UR5, UR4, URZ, 0x2 ;  /* 0x0000000405057291 */ /* 0x000fc8000f8f103f */
[----:B------:R-:W-:-:S04]  /*00c0*/  ULOP3.LUT UR5, UR5, 0xfffffffc, URZ, 0xc0, !UPT ;  /* 0xfffffffc05057892 */ /* 0x000fc8000f8ec03f */
[----:B------:R-:W-:-:S03]  /*00d0*/  UIADD3 UR5, UR4, -UR5, URZ ;  /* 0x8000000504057290 */ /* 0x000fc6000fffe03f */
[----:B-1----:R-:W-:Y:S09]  /*00e0*/  @P0 BRA `(.L_x_1) ;  /* 0x00000000002c0947 */ /* 0x002ff20003800000 */
[----:B------:R-:W-:Y:S02]  /*00f0*/  ULDC.64 UR6, c[0x0][0x198] ;  /* 0x0000660000067ab9 */ /* 0x000fe40000000a00 */
[----:B------:R-:W-:Y:S02]  /*0100*/  UIADD3 UR8, UP0, UR6, 0xf0, URZ ;  /* 0x000000f006087890 */ /* 0x000fe4000ff1e03f */
[----:B------:R-:W-:Y:S02]  /*0110*/  UIADD3 UR10, UP1, UR6, 0x1f0, URZ ;  /* 0x000001f0060a7890 */ /* 0x000fe4000ff3e03f */
[----:B------:R-:W-:Y:S02]  /*0120*/  UIADD3 UR6, UP2, UR6, 0x2f0, URZ ;  /* 0x000002f006067890 */ /* 0x000fe4000ff5e03f */
[----:B------:R-:W-:Y:S02]  /*0130*/  UIADD3.X UR9, URZ, UR7, URZ, UP0, !UPT ;  /* 0x000000073f097290 */ /* 0x000fe400087fe43f */
[----:B------:R-:W-:-:S02]  /*0140*/  UIADD3.X UR11, URZ, UR7, URZ, UP1, !UPT ;  /* 0x000000073f0b7290 */ /* 0x000fc40008ffe43f */
[----:B------:R-:W-:-:S05]  /*0150*/  UIADD3.X UR7, URZ, UR7, URZ, UP2, !UPT ;  /* 0x000000073f077290 */ /* 0x000fca00097fe43f */
[----:B------:R1:W-:Y:S02]  /*0160*/  UTMACCTL.PF [UR8] ;  /* 0x00000000080079b9 */ /* 0x0003e40008040000 */
[----:B------:R1:W-:Y:S02]  /*0170*/  UTMACCTL.PF [UR10] ;  /* 0x000000000a0079b9 */ /* 0x0003e40008040000 */
[----:B------:R1:W-:Y:S02]  /*0180*/  UTMACCTL.PF [UR6] ;  /* 0x00000000060079b9 */ /* 0x0003e40008040000 */
[----:B-1----:R-:W-:Y:S01]  /*0190*/  NOP ;  /* 0x0000000000007918 */ /* 0x002fe20000000000 */
.L_x_1:
[----:B------:R-:W-:Y:S05]  /*01a0*/  BSYNC B0 ;  /* 0x0000000000007941 */ /* 0x000fea0003800000 */
.L_x_0:
[----:B------:R-:W1:Y:S01]  /*01b0*/  SHFL.IDX PT, R3, R0, RZ, 0x1f ;  /* 0x00001fff00037589 */ /* 0x000e6200000e0000 */
[----:B--2---:R-:W-:Y:S01]  /*01c0*/  R2UR UR36, R2 ;  /* 0x00000000022472ca */ /* 0x004fe200000e0000 */
[----:B------:R-:W-:-:S12]  /*01d0*/  UISETP.NE.AND UP0, UPT, UR5, 0x1, UPT ;  /* 0x000000010500788c */ /* 0x000fd8000bf05270 */
[----:B------:R-:W-:Y:S02]  /*01e0*/  UIADD3 UR10, UR36, -0x1, URZ ;  /* 0xffffffff240a7890 */ /* 0x000fe4000fffe03f */
[----:B------:R-:W-:Y:S02]  /*01f0*/  UISETP.EQ.AND UP0, UPT, UR36, URZ, !UP0 ;  /* 0x0000003f2400728c */ /* 0x000fe4000c702270 */
[----:B------:R-:W-:Y:S02]  /*0200*/  UISETP.GE.U32.AND UP1, UPT, UR10, 0x4, UPT ;  /* 0x000000040a00788c */ /* 0x000fe4000bf26070 */
[----:B------:R-:W-:Y:S01]  /*0210*/  USEL UR4, URZ, 0x1, !UP0 ;  /* 0x000000013f047887 */ /* 0x000fe2000c000000 */
[----:B-1----:R-:W-:-:S03]  /*0220*/  ISETP.NE.AND P0, PT, R3, RZ, PT ;  /* 0x000000ff0300720c */ /* 0x002fc60003f05270 */
[----:B------:R-:W-:-:S10]  /*0230*/  USEL UR4, UR4, 0x2, UP1 ;  /* 0x0000000204047887 */ /* 0x000fd40008800000 */
[----:B------:R-:W-:Y:S05]  /*0240*/  @P0 BRA `(.L_x_2) ;  /* 0x0000000000480947 */ /* 0x000fea0003800000 */
[----:B------:R-:W1:Y:S01]  /*0250*/  S2UR UR11, SR_CgaCtaId ;  /* 0x00000000000b79c3 */ /* 0x000e620000008800 */
[----:B------:R-:W-:Y:S01]  /*0260*/  UMOV UR6, 0x400 ;  /* 0x0000040000067882 */ /* 0x000fe20000000000 */
[----:B------:R-:W-:Y:S01]  /*0270*/  UMOV UR7, 0x1 ;  /* 0x0000000100077882 */ /* 0x000fe20000000000 */
[----:B------:R-:W-:Y:S01]  /*0280*/  UMOV UR8, 0x80 ;  /* 0x0000008000087882 */ /* 0x000fe20000000000 */
[----:B------:R-:W-:Y:S01]  /*0290*/  ELECT P0, URZ, PT ;  /* 0x00000000003f782f */ /* 0x000fe20003800000 */
[----:B------:R-:W-:-:S04]  /*02a0*/  UIADD3 UR8, -UR8, 0x100000, URZ ;  /* 0x0010000008087890 */ /* 0x000fc8000fffe13f */
[----:B------:R-:W-:Y:S02]  /*02b0*/  USHF.L.U32 UR9, UR8, 0xb, URZ ;  /* 0x0000000b08097899 */ /* 0x000fe4000800063f */
[----:B------:R-:W-:Y:S02]  /*02c0*/  USHF.L.U32 UR8, UR8, 0x1, URZ ;  /* 0x0000000108087899 */ /* 0x000fe4000800063f */
[----:B-1----:R-:W-:Y:S02]  /*02d0*/  ULEA UR11, UR11, UR6, 0x18 ;  /* 0x000000060b0b7291 */ /* 0x002fe4000f8ec03f */
[----:B------:R-:W-:-:S04]  /*02e0*/  UIADD3 UR6, -UR7, 0x100000, URZ ;  /* 0x0010000007067890 */ /* 0x000fc8000fffe13f */
[----:B------:R-:W-:Y:S02]  /*02f0*/  USHF.L.U32 UR7, UR6, 0xb, URZ ;  /* 0x0000000b06077899 */ /* 0x000fe4000800063f */
[----:B------:R-:W-:Y:S01]  /*0300*/  USHF.L.U32 UR6, UR6, 0x1, URZ ;  /* 0x0000000106067899 */ /* 0x000fe2000800063f */
[----:B------:R-:W1:Y:S11]  /*0310*/  FENCE.VIEW.ASYNC.S ;  /* 0x00000000000073c6 */ /* 0x000e760000000000 */
[----:B-1----:R1:W2:Y:S01]  /*0320*/  SYNCS.EXCH.64 URZ, [UR11+0x1c050], UR6 ;  /* 0x01c050060b3f75b2 */ /* 0x0022a20008000100 */
[----:B------:R1:W3:Y:S01]  /*0330*/  SYNCS.EXCH.64 URZ, [UR11+0x1c060], UR8 ;  /* 0x01c060080b3f75b2 */ /* 0x0002e20008000100 */
[----:B------:R1:W4:Y:S01]  /*0340*/  SYNCS.EXCH.64 URZ, [UR11+0x1c058], UR6 ;  /* 0x01c058060b3f75b2 */ /* 0x0003220008000100 */
[----:B------:R1:W1:Y:S01]  /*0350*/  SYNCS.EXCH.64 URZ, [UR11+0x1c068], UR8 ;  /* 0x01c068080b3f75b2 */ /* 0x0002620008000100 */
[----:B------:R-:W-:Y:S01]  /*0360*/  NOP ;  /* 0x0000000000007918 */ /* 0x000fe20000000000 */
.L_x_2:
[----:B------:R-:W5:Y:S01]  /*0370*/  SHFL.IDX PT, R2, R0, RZ, 0x1f ;  /* 0x00001fff00027589 */ /* 0x000f6200000e0000 */
[----:B------:R-:W-:Y:S01]  /*0380*/  NOP ;  /* 0x0000000000007918 */ /* 0x000fe20000000000 */
[----:B-----5:R-:W-:-:S13]  /*0390*/  ISETP.NE.AND P0, PT, R2, RZ, PT ;  /* 0x000000ff0200720c */ /* 0x020fda0003f05270 */
[----:B------:R-:W-:Y:S05]  /*03a0*/  @P0 BRA `(.L_x_3) ;  /* 0x0000000000600947 */ /* 0x000fea0003800000 */
[----:B-1----:R-:W1:Y:S01]  /*03b0*/  S2UR UR7, SR_CgaCtaId ;  /* 0x00000000000779c3 */ /* 0x002e620000008800 */
[----:B------:R-:W-:Y:S01]  /*03c0*/  UMOV UR6, 0x400 ;  /* 0x0000040000067882 */ /* 0x000fe20000000000 */
[----:B------:R-:W-:Y:S01]  /*03d0*/  UMOV UR8, 0x1 ;  /* 0x0000000100087882 */ /* 0x000fe20000000000 */
[----:B------:R-:W-:Y:S01]  /*03e0*/  UMOV UR12, 0x100 ;  /* 0x00000100000c7882 */ /* 0x000fe20000000000 */
[----:B------:R-:W-:-:S04]  /*03f0*/  UIADD3 UR8, -UR8, 0x100000, URZ ;  /* 0x0010000008087890 */ /* 0x000fc8000fffe13f */
[----:B------:R-:W-:Y:S02]  /*0400*/  USHF.L.U32 UR9, UR8, 0xb, URZ ;  /* 0x0000000b08097899 */ /* 0x000fe4000800063f */
[----:B------:R-:W-:Y:S01]  /*0410*/  USHF.L.U32 UR8, UR8, 0x1, URZ ;  /* 0x0000000108087899 */ /* 0x000fe2000800063f */
[----:B------:R-:W-:Y:S01]  /*0420*/  ELECT P0, URZ, PT ;  /* 0x00000000003f782f */ /* 0x000fe20003800000 */
[----:B-1----:R-:W-:Y:S02]  /*0430*/  ULEA UR11, UR7, UR6, 0x18 ;  /* 0x00000006070b7291 */ /* 0x002fe4000f8ec03f */
[----:B------:R-:W-:-:S04]  /*0440*/  UIADD3 UR6, -UR12, 0x100000, URZ ;  /* 0x001000000c067890 */ /* 0x000fc8000fffe13f */
[----:B------:R-:W-:Y:S02]  /*0450*/  USHF.L.U32 UR7, UR6, 0xb, URZ ;  /* 0x0000000b06077899 */ /* 0x000fe4000800063f */
[----:B------:R-:W-:Y:S01]  /*0460*/  USHF.L.U32 UR6, UR6, 0x1, URZ ;  /* 0x0000000106067899 */ /* 0x000fe2000800063f */
[----:B------:R-:W1:Y:S03]  /*0470*/  FENCE.VIEW.ASYNC.S ;  /* 0x00000000000073c6 */ /* 0x000e660000000000 */
[----:B-1----:R1:W1:Y:S08]  /*0480*/  SYNCS.EXCH.64 URZ, [UR11+0x1c000], UR8 ;  /* 0x01c000080b3f75b2 */ /* 0x0022700008000100 */
[----:B------:R1:W1:Y:S01]  /*0490*/  SYNCS.EXCH.64 URZ, [UR11+0x1c028], UR6 ;  /* 0x01c028060b3f75b2 */ /* 0x0002620008000100 */
        /* <DEDUP_REMOVED lines=8> */
[----:B------:R-:W-:Y:S01]  /*0520*/  NOP ;  /* 0x0000000000007918 */ /* 0x000fe20000000000 */
.L_x_3:
        /* <DEDUP_REMOVED lines=21> */
[----:B------:R-:W-:Y:S01]  /*0680*/  NOP ;  /* 0x0000000000007918 */ /* 0x000fe20000000000 */
.L_x_4:
[----:B------:R-:W5:Y:S01]  /*0690*/  SHFL.IDX PT, R2, R0, RZ, 0x1f ;  /* 0x00001fff00027589 */ /* 0x000f6200000e0000 */
[----:B------:R-:W-:Y:S01]  /*06a0*/  ELECT P0, URZ, PT ;  /* 0x00000000003f782f */ /* 0x000fe20003800000 */
[----:B------:R-:W-:Y:S01]  /*06b0*/  NOP ;  /* 0x0000000000007918 */ /* 0x000fe20000000000 */
[----:B-1----:R-:W-:Y:S02]  /*06c0*/  UMOV UR6, 0x80 ;  /* 0x0000008000067882 */ /* 0x002fe40000000000 */
[C---:B-----5:R-:W-:Y:S02]  /*06d0*/  ISETP.NE.OR P0, PT, R2.reuse, RZ, !P0 ;  /* 0x000000ff0200720c */ /* 0x060fe40004705670 */
[----:B------:R-:W-:-:S11]  /*06e0*/  ISETP.NE.AND P2, PT, R2, RZ, PT ;  /* 0x000000ff0200720c */ /* 0x000fd60003f45270 */
[----:B------:R-:W-:Y:S01]  /*06f0*/  VOTEU.ALL UP0, P0 ;  /* 0x00000000003f7886 */ /* 0x000fe20000000000 */
[----:B------:R-:W-:Y:S01]  /*0700*/  VOTEU.ALL UP1, P0 ;  /* 0x00000000003f7886 */ /* 0x000fe20000020000 */
[----:B------:R-:W-:Y:S01]  /*0710*/  VOTEU.ALL UP2, P0 ;  /* 0x00000000003f7886 */ /* 0x000fe20000040000 */
[----:B------:R-:W-:Y:S02]  /*0720*/  VOTEU.ALL UP3, P0 ;  /* 0x00000000003f7886 */ /* 0x000fe40000060000 */
[----:B------:R-:W1:Y:S01]  /*0730*/  @!UP0 S2UR UR9, SR_CgaCtaId ;  /* 0x00000000000989c3 */ /* 0x000e620000008800 */
[----:B------:R-:W-:Y:S01]  /*0740*/  @!UP0 UMOV UR8, 0x400 ;  /* 0x0000040000088882 */ /* 0x000fe20000000000 */
[----:B------:R-:W-:-:S04]  /*0750*/  @!UP0 UIADD3 UR6, -UR6, 0x100000, URZ ;  /* 0x0010000006068890 */ /* 0x000fc8000fffe13f */
[----:B------:R-:W-:Y:S02]  /*0760*/  @!UP0 USHF.L.U32 UR7, UR6, 0xb, URZ ;  /* 0x0000000b06078899 */ /* 0x000fe4000800063f */
[----:B------:R-:W-:Y:S02]  /*0770*/  @!UP0 USHF.L.U32 UR6, UR6, 0x1, URZ ;  /* 0x0000000106068899 */ /* 0x000fe4000800063f */
[----:B-1----:R-:W-:Y:S01]  /*0780*/  @!UP0 ULEA UR8, UR9, UR8, 0x18 ;  /* 0x0000000809088291 */ /* 0x002fe2000f8ec03f */
[----:B------:R-:W-:Y:S01]  /*0790*/  VOTEU.ALL UP0, P0 ;  /* 0x00000000003f7886 */ /* 0x000fe20000000000 */
[----:B------:R-:W1:Y:S10]  /*07a0*/  FENCE.VIEW.ASYNC.S ;  /* 0x00000000000073c6 */ /* 0x000e740000000000 */
[----:B-1----:R1:W1:Y:S01]  /*07b0*/  @!UP0 SYNCS.EXCH.64 URZ, [UR8+0x1c090], UR6 ;  /* 0x01c09006083f85b2 */ /* 0x0022620008000100 */
[----:B------:R1:W1:Y:S01]  /*07c0*/  @!UP1 SYNCS.EXCH.64 URZ, [UR8+0x1c098], UR6 ;  /* 0x01c09806083f95b2 */ /* 0x0002620008000100 */
[----:B------:R1:W1:Y:S01]  /*07d0*/  @!UP2 SYNCS.EXCH.64 URZ, [UR8+0x1c0a0], UR6 ;  /* 0x01c0a006083fa5b2 */ /* 0x0002620008000100 */
[----:B------:R1:W1:Y:S01]  /*07e0*/  @!UP3 SYNCS.EXCH.64 URZ, [UR8+0x1c0a8], UR6 ;  /* 0x01c0a806083fb5b2 */ /* 0x0002620008000100 */
[----:B------:R-:W-:Y:S01]  /*07f0*/  NOP ;  /* 0x0000000000007918 */ /* 0x000fe20000000000 */
[----:B------:R-:W-:Y:S05]  /*0800*/  @P2 BRA `(.L_x_5) ;  /* 0x0000000000582947 */ /* 0x000fea0003800000 */
[----:B-1----:R-:W1:Y:S01]  /*0810*/  S2UR UR7, SR_CgaCtaId ;  /* 0x00000000000779c3 */ /* 0x002e620000008800 */
[----:B------:R-:W-:Y:S01]  /*0820*/  UMOV UR6, 0x400 ;  /* 0x0000040000067882 */ /* 0x000fe20000000000 */
[----:B------:R-:W-:Y:S01]  /*0830*/  UMOV UR8, 0x20 ;  /* 0x0000002000087882 */ /* 0x000fe20000000000 */
[----:B------:R-:W-:Y:S01]  /*0840*/  UMOV UR9, 0x80 ;  /* 0x0000008000097882 */ /* 0x000fe20000000000 */
[----:B------:R-:W-:Y:S01]  /*0850*/  ELECT P0, URZ, PT ;  /* 0x00000000003f782f */ /* 0x000fe20003800000 */
[----:B-1----:R-:W-:Y:S02]  /*0860*/  ULEA UR11, UR7, UR6, 0x18 ;  /* 0x00000006070b7291 */ /* 0x002fe4000f8ec03f */
[----:B------:R-:W-:-:S04]  /*0870*/  UIADD3 UR6, -UR8, 0x100000, URZ ;  /* 0x0010000008067890 */ /* 0x000fc8000fffe13f */
[----:B------:R-:W-:Y:S02]  /*0880*/  USHF.L.U32 UR7, UR6, 0xb, URZ ;  /* 0x0000000b06077899 */ /* 0x000fe4000800063f */
[----:B------:R-:W-:Y:S02]  /*0890*/  USHF.L.U32 UR6, UR6, 0x1, URZ ;  /* 0x0000000106067899 */ /* 0x000fe4000800063f */
        /* <DEDUP_REMOVED lines=13> */
.L_x_5:
[----:B------:R-:W-:Y:S01]  /*0970*/  ISETP.NE.AND P0, PT, RZ, UR36, PT ;  /* 0x00000024ff007c0c */ /* 0x000fe2000bf05270 */
[----:B------:R-:W-:Y:S01]  /*0980*/  NOP ;  /* 0x0000000000007918 */ /* 0x000fe20000000000 */
[----:B------:R-:W-:Y:S01]  /*0990*/  MOV R0, UR5 ;  /* 0x0000000500007c02 */ /* 0x000fe20008000f00 */
[----:B-1234-:R-:W-:Y:S03]  /*09a0*/  BAR.SYNC.DEFER_BLOCKING 0x0 ;  /* 0x0000000000007b1d */ /* 0x01efe60000010000 */
[----:B------:R-:W-:-:S07]  /*09b0*/  ISETP.EQ.AND P2, PT, R0, 0x1, P1 ;  /* 0x000000010000780c */ /* 0x000fce0000f42270 */
[----:B------:R-:W-:Y:S06]  /*09c0*/  @!P0 BRA `(.L_x_6) ;  /* 0x0000005000c08947 */ /* 0x000fec0003800000 */
[----:B------:R-:W-:-:S06]  /*09d0*/  UISETP.GT.U32.AND UP0, UPT, UR10, 0x3, UPT ;  /* 0x000000030a00788c */ /* 0x000fcc000bf04070 */
[----:B------:R-:W-:-:S13]  /*09e0*/  PLOP3.LUT P0, PT, PT, PT, UP0, 0x80, 0x0 ;  /* 0x000000000000781c */ /* 0x000fda0003f0f008 */
[----:B------:R-:W-:Y:S05]  /*09f0*/  @P0 EXIT ;  /* 0x000000000000094d */ /* 0x000fea0003800000 */
.L_x_7:
[----:B------:R-:W-:-:S08]  /*0a00*/  NOP ;  /* 0x0000000000007918 */ /* 0x000fd00000000000 */
[----:B------:R-:W1:Y:S02]  /*0a10*/  USETMAXREG.TRY_ALLOC.CTAPOOL UP0, 0xf0 ;  /* 0x000000f0000079c8 */ /* 0x000e640008000600 */
[----:B-1----:R-:W-:-:S13]  /*0a20*/  PLOP3.LUT P0, PT, PT, PT, UP0, 0x80, 0x0 ;  /* 0x000000000000781c */ /* 0x002fda0003f0f008 */
[----:B------:R-:W-:Y:S05]  /*0a30*/  @!P0 BRA `(.L_x_7) ;  /* 0xfffffffc00f08947 */ /* 0x000fea000383ffff */
[----:B------:R-:W-:Y:S01]  /*0a40*/  UISETP.NE.AND UP0, UPT, UR36, 0x1, UPT ;  /* 0x000000012400788c */ /* 0x000fe2000bf05270 */
[----:B------:R-:W1:Y:S01]  /*0a50*/  S2UR UR7, SR_CTAID.X ;  /* 0x00000000000779c3 */ /* 0x000e620000002500 */
[----:B------:R-:W-:Y:S01]  /*0a60*/  UMOV UR5, URZ ;  /* 0x0000003f00057c82 */ /* 0x000fe20008000000 */
[----:B------:R-:W-:-:S03]  /*0a70*/  UMOV UR6, URZ ;  /* 0x0000003f00067c82 */ /* 0x000fc60008000000 */
[----:B------:R-:W-:-:S13]  /*0a80*/  PLOP3.LUT P0, PT, PT, PT, UP0, 0x80, 0x0 ;  /* 0x000000000000781c */ /* 0x000fda0003f0f008 */
[----:B------:R-:W-:Y:S05]  /*0a90*/  @!P0 BRA `(.L_x_8) ;  /* 0x00000000003c8947 */ /* 0x000fea0003800000 */
[----:B------:R-:W-:Y:S01]  /*0aa0*/  UISETP.NE.AND UP0, UPT, UR36, 0x2, UPT ;  /* 0x000000022400788c */ /* 0x000fe2000bf05270 */
[----:B------:R-:W-:-:S05]  /*0ab0*/  UMOV UR6, 0x1 ;  /* 0x0000000100067882 */ /* 0x000fca0000000000 */
[----:B------:R-:W-:-:S13]  /*0ac0*/  PLOP3.LUT P1, PT, PT, PT, UP0, 0x80, 0x0 ;  /* 0x000000000000781c */ /* 0x000fda0003f2f008 */
[----:B------:R-:W-:Y:S05]  /*0ad0*/  @!P1 BRA `(.L_x_8) ;  /* 0x00000000002c9947 */ /* 0x000fea0003800000 */
[----:B------:R-:W-:-:S06]  /*0ae0*/  UISETP.NE.AND UP0, UPT, UR36, 0x3, UPT ;  /* 0x000000032400788c */ /* 0x000fcc000bf05270 */
[----:B------:R-:W-:-:S13]  /*0af0*/  PLOP3.LUT P1, PT, PT, PT, UP0, 0x80, 0x0 ;  /* 0x000000000000781c */ /* 0x000fda0003f2f008 */
[----:B------:R-:W-:Y:S05]  /*0b00*/  @!P1 BRA `(.L_x_9) ;  /* 0x0000000000189947 */ /* 0x000fea0003800000 */
[----:B------:R-:W-:-:S11]  /*0b10*/  UISETP.NE.AND UP0, UPT, UR36, 0x4, UPT ;  /* 0x000000042400788c */ /* 0x000fd6000bf05270 */
[----:B------:R-:W-:Y:S01]  /*0b20*/  @!UP0 UMOV UR5, 0x1 ;  /* 0x0000000100058882 */ /* 0x000fe20000000000 */
[----:B------:R-:W-:Y:S01]  /*0b30*/  @!UP0 UMOV UR6, 0x1 ;  /* 0x0000000100068882 */ /* 0x000fe20000000000 */
[----:B------:R-:W-:Y:S01]  /*0b40*/  @UP0 UMOV UR5, URZ ;  /* 0x0000003f00050c82 */ /* 0x000fe20008000000 */
[----:B------:R-:W-:Y:S01]  /*0b50*/  @UP0 UMOV UR6, URZ ;  /* 0x0000003f00060c82 */ /* 0x000fe20008000000 */
[----:B------:R-:W-:Y:S05]  /*0b60*/  BRA `(.L_x_8) ;  /* 0x0000000000087947 */ /* 0x000fea0003800000 */
.L_x_9:
[----:B------:R-:W-:Y:S01]  /*0b70*/  UMOV UR5, 0x1 ;  /* 0x0000000100057882 */ /* 0x000fe20000000000 */
[----:B------:R-:W-:-:S05]  /*0b80*/  UMOV UR6, URZ ;  /* 0x0000003f00067c82 */ /* 0x000fca0008000000 */
.L_x_8:
[----:B------:R-:W-:Y:S05]  /*0b90*/  @!P0 BRA `(.L_x_10) ;  /* 0x00000000003c8947 */ /* 0x000fea0003800000 */
[----:B------:R-:W-:-:S06]  /*0ba0*/  UISETP.NE.AND UP0, UPT, UR36, 0x2, UPT ;  /* 0x000000022400788c */ /* 0x000fcc000bf05270 */
[----:B------:R-:W-:-:S13]  /*0bb0*/  PLOP3.LUT P0, PT, PT, PT, UP0, 0x80, 0x0 ;  /* 0x000000000000781c */ /* 0x000fda0003f0f008 */
[----:B------:R-:W-:Y:S05]  /*0bc0*/  @!P0 BRA `(.L_x_11) ;  /* 0x0000000000288947 */ /* 0x000fea0003800000 */
[----:B------:R-:W-:-:S06]  /*0bd0*/  UISETP.NE.AND UP0, UPT, UR36, 0x3, UPT ;  /* 0x000000032400788c */ /* 0x000fcc000bf05270 */
[----:B------:R-:W-:-:S13]  /*0be0*/  PLOP3.LUT P0, PT, PT, PT, UP0, 0x80, 0x0 ;  /* 0x000000000000781c */ /* 0x000fda0003f0f008 */
[----:B------:R-:W-:Y:S05]  /*0bf0*/  @!P0 BRA `(.L_x_12) ;  /* 0x0000000000148947 */ /* 0x000fea0003800000 */
[----:B------:R-:W-:-:S06]  /*0c00*/  UISETP.NE.AND UP0, UPT, UR36, 0x4, UPT ;  /* 0x000000042400788c */ /* 0x000fcc000bf05270 */
[----:B------:R-:W-:-:S13]  /*0c10*/  PLOP3.LUT P0, PT, PT, PT, UP0, 0x80, 0x0 ;  /* 0x000000000000781c */ /* 0x000fda0003f0f008 */
[----:B------:R-:W-:Y:S05]  /*0c20*/  @P0 BRA `(.L_x_13) ;  /* 0x00000000001c0947 */ /* 0x000fea0003800000 */
[----:B-1----:R-:W-:Y:S01]  /*0c30*/  ULEA UR7, UR7, 0x3, 0x1 ;  /* 0x0000000307077891 */ /* 0x002fe2000f8e083f */
[----:B------:R-:W-:Y:S11]  /*0c40*/  BRA `(.L_x_13) ;  /* 0x0000000000147947 */ /* 0x000ff60003800000 */
.L_x_12:
[----:B-1----:R-:W-:Y:S01]  /*0c50*/  ULEA UR7, UR7, 0x2, 0x1 ;  /* 0x0000000207077891 */ /* 0x002fe2000f8e083f */
[----:B------:R-:W-:Y:S11]  /*0c60*/  BRA `(.L_x_13) ;  /* 0x00000000000c7947 */ /* 0x000ff60003800000 */
.L_x_11:
[----:B-1----:R-:W-:Y:S01]  /*0c70*/  ULEA UR7, UR7, 0x1, 0x1 ;  /* 0x0000000107077891 */ /* 0x002fe2000f8e083f */
[----:B------:R-:W-:Y:S11]  /*0c80*/  BRA `(.L_x_13) ;  /* 0x0000000000047947 */ /* 0x000ff60003800000 */
.L_x_10:
[----:B-1----:R-:W-:-:S12]  /*0c90*/  USHF.L.U32 UR7, UR7, 0x1, URZ ;  /* 0x0000000107077899 */ /* 0x002fd8000800063f */
.L_x_13:
[----:B------:R-:W-:-:S04]  /*0ca0*/  ULOP3.LUT UR8, UR4, 0x1, URZ, 0xfc, !UPT ;  /* 0x0000000104087892 */ /* 0x000fc8000f8efc3f */
[----:B------:R-:W-:-:S06]  /*0cb0*/  UISETP.NE.AND UP0, UPT, UR8, 0x3, UPT ;  /* 0x000000030800788c */ /* 0x000fcc000bf05270 */
[----:B------:R-:W-:-:S13]  /*0cc0*/  PLOP3.LUT P0, PT, PT, PT, UP0, 0x80, 0x0 ;  /* 0x000000000000781c */ /* 0x000fda0003f0f008 */
[----:B------:R-:W-:Y:S05]  /*0cd0*/  @!P0 BRA `(.L_x_14) ;  /* 0x0000000000048947 */ /* 0x000fea0003800000 */
[----:B-1----:R-:W-:Y:S01]  /*0ce0*/  BPT.TRAP 0x1 ;  /* 0x000000040000795c */ /* 0x002fe20000300000 */
.L_x_14:
[----:B------:R-:W2:Y:S01]  /*0cf0*/  S2UR UR8, SR_CgaCtaId ;  /* 0x00000000000879c3 */ /* 0x000ea20000008800 */
[----:B------:R-:W-:Y:S01]  /*0d00*/  UMOV UR37, 0x400 ;  /* 0x0000040000257882 */ /* 0x000fe20000000000 */
[----:B------:R-:W-:-:S04]  /*0d10*/  MOV R0, UR5 ;  /* 0x0000000500007c02 */ /* 0x000fc80008000f00 */
[----:B------:R-:W-:Y:S01]  /*0d20*/  SHF.L.U32 R0, R0, 0x1f, RZ ;  /* 0x0000001f00007819 */ /* 0x000fe200000006ff */
[----:B--2---:R-:W-:-:S04]  /*0d30*/  ULEA UR37, UR8, UR37, 0x18 ;  /* 0x0000002508257291 */ /* 0x004fc8000f8ec03f */
[----:B------:R-:W-:-:S09]  /*0d40*/  ULEA UR8, UR6, UR37, 0x3 ;  /* 0x0000002506087291 */ /* 0x000fd2000f8e183f */
[----:B------:R-:W2:Y:S02]  /*0d50*/  SYNCS.PHASECHK.TRANS64.TRYWAIT P1, [UR8+0x1c050], R0 ;  /* 0x01c05000ff0075a7 */ /* 0x000ea40008020148 */
[----:B--2---:R-:W-:Y:S05]  /*0d60*/  @!P1 BRA `(.L_x_15) ;  /* 0x0000006000849947 */ /* 0x004fea0003800000 */
.L_x_93:
[----:B------:R-:W-:Y:S05]  /*0d70*/  @!P0 BRA `(.L_x_16) ;  /* 0x0000000000048947 */ /* 0x000fea0003800000 */
[----:B-1----:R-:W-:Y:S01]  /*0d80*/  BPT.TRAP 0x1 ;  /* 0x000000040000795c */ /* 0x002fe20000300000 */
.L_x_16:
[----:B------:R-:W-:-:S04]  /*0d90*/  SHF.L.U32 R23, RZ, 0x1f, RZ ;  /* 0x0000001fff177819 */ /* 0x000fc800000006ff */
[----:B------:R-:W3:Y:S02]  /*0da0*/  SYNCS.PHASECHK.TRANS64.TRYWAIT P1, [UR37+0x1c000], R23 ;  /* 0x01c00017ff0075a7 */ /* 0x000ee40008020165 */
[----:B---3--:R-:W-:Y:S05]  /*0db0*/  @!P1 BRA `(.L_x_17) ;  /* 0x0000006000889947 */ /* 0x008fea0003800000 */
.L_x_94:
[----:B------:R-:W-:Y:S02]  /*0dc0*/  UIADD3 UR5, UR36, -0x1, URZ ;  /* 0xffffffff24057890 */ /* 0x000fe4000fffe03f */
[----:B------:R-:W-:-:S04]  /*0dd0*/  UIADD3 UR11, UR37, 0x1c090, URZ ;  /* 0x0001c090250b7890 */ /* 0x000fc8000fffe03f */
[----:B------:R-:W-:Y:S01]  /*0de0*/  ISETP.NE.AND P1, PT, RZ, UR5, PT ;  /* 0x00000005ff007c0c */ /* 0x000fe2000bf25270 */
[----:B------:R-:W-:Y:S02]  /*0df0*/  ULEA UR10, UR10, UR11, 0x3 ;  /* 0x0000000b0a0a7291 */ /* 0x000fe4000f8e183f */
[----:B------:R-:W-:Y:S01]  /*0e00*/  USHF.L.U32 UR5, UR5, 0x3, URZ ;  /* 0x0000000305057899 */ /* 0x000fe2000800063f */
[----:B--2---:R-:W-:-:S04]  /*0e10*/  SEL R0, RZ, 0x1, P1 ;  /* 0x00000001ff007807 */ /* 0x004fc80000800000 */
[----:B------:R-:W-:-:S04]  /*0e20*/  SHF.L.U32 R0, R0, 0x1f, RZ ;  /* 0x0000001f00007819 */ /* 0x000fc800000006ff */
[----:B------:R-:W2:Y:S02]  /*0e30*/  SYNCS.PHASECHK.TRANS64.TRYWAIT P1, [UR10], R0 ;  /* 0x00000000ff0075a7 */ /* 0x000ea4000802014a */
[----:B--2---:R-:W-:Y:S05]  /*0e40*/  @!P1 BRA `(.L_x_18) ;  /* 0x00000060007c9947 */ /* 0x004fea0003800000 */
.L_x_95:
[----:B------:R-:W-:Y:S01]  /*0e50*/  USHF.R.U32.HI UR8, URZ, 0x4, UR37 ;  /* 0x000000043f087899 */ /* 0x000fe20008011625 */
[----:B------:R-:W-:Y:S01]  /*0e60*/  WARPGROUP.ARRIVE ;  /* 0x00000000000079c5 */ /* 0x000fe20000000000 */
[----:B------:R-:W-:Y:S02]  /*0e70*/  UIADD3 UR9, UR37, 0x8000, URZ ;  /* 0x0000800025097890 */ /* 0x000fe4000fffe03f */
[----:B------:R-:W-:Y:S02]  /*0e80*/  ULOP3.LUT UR8, UR8, 0x3fff, URZ, 0xc0, !UPT ;  /* 0x00003fff08087892 */ /* 0x000fe4000f8ec03f */
[----:B------:R-:W-:Y:S02]  /*0e90*/  USHF.R.U32.HI UR9, URZ, 0x4, UR9 ;  /* 0x000000043f097899 */ /* 0x000fe40008011609 */
[----:B------:R-:W-:Y:S02]  /*0ea0*/  ULOP3.LUT UR8, UR8, 0x10000, URZ, 0xfc, !UPT ;  /* 0x0001000008087892 */ /* 0x000fe4000f8efc3f */
[----:B------:R-:W-:-:S02]  /*0eb0*/  ULOP3.LUT UR10, UR9, 0x3fff, URZ, 0xc0, !UPT ;  /* 0x00003fff090a7892 */ /* 0x000fc4000f8ec03f */
[----:B------:R-:W-:Y:S02]  /*0ec0*/  ULEA UR8, UR6, UR8, 0xa ;  /* 0x0000000806087291 */ /* 0x000fe4000f8e503f */
[----:B------:R-:W-:Y:S01]  /*0ed0*/  ULOP3.LUT UR6, UR10, 0x10000, URZ, 0xfc, !UPT ;  /* 0x000100000a067892 */ /* 0x000fe2000f8efc3f */
[----:B------:R-:W-:Y:S01]  /*0ee0*/  UMOV UR9, 0x40000040 ;  /* 0x4000004000097882 */ /* 0x000fe20000000000 */
[----:B------:R-:W-:Y:S01]  /*0ef0*/  UMOV UR15, 0x40000040 ;  /* 0x40000040000f7882 */ /* 0x000fe20000000000 */
[----:B------:R-:W-:Y:S02]  /*0f00*/  UMOV UR13, UR9 ;  /* 0x00000009000d7c82 */ /* 0x000fe40008000000 */
[----:B------:R-:W-:Y:S01]  /*0f10*/  UMOV UR12, UR8 ;  /* 0x00000008000c7c82 */ /* 0x000fe20008000000 */
[----:B------:R-:W-:Y:S01]  /*0f20*/  UIADD3 UR16, UR8, 0x4, URZ ;  /* 0x0000000408107890 */ /* 0x000fe2000fffe03f */
[----:B------:R-:W-:Y:S01]  /*0f30*/  UMOV UR14, UR6 ;  /* 0x00000006000e7c82 */ /* 0x000fe20008000000 */
[----:B------:R-:W-:Y:S01]  /*0f40*/  UIADD3 UR18, UR6, 0x4, URZ ;  /* 0x0000000406127890 */ /* 0x000fe2000fffe03f */
[----:B------:R-:W-:Y:S01]  /*0f50*/  HGMMA.64x64x16.F32.BF16 R24, gdesc[UR12], RZ, !UPT, gsb0 ;  /* 0x00e000000c1879f0 */ /* 0x000fe2000c0018ff */
[----:B------:R-:W-:-:S02]  /*0f60*/  UIADD3 UR12, UR8, 0x2, URZ ;  /* 0x00000002080c7890 */ /* 0x000fc4000fffe03f */
[----:B------:R-:W-:Y:S01]  /*0f70*/  UIADD3 UR14, UR6, 0x2, URZ ;  /* 0x00000002060e7890 */ /* 0x000fe2000fffe03f */
[----:B------:R-:W-:Y:S01]  /*0f80*/  UMOV UR13, 0x40000040 ;  /* 0x40000040000d7882 */ /* 0x000fe20000000000 */
[----:B------:R-:W-:Y:S01]  /*0f90*/  UMOV UR15, 0x40000040 ;  /* 0x40000040000f7882 */ /* 0x000fe20000000000 */
[----:B------:R-:W-:Y:S01]  /*0fa0*/  UMOV UR17, 0x40000040 ;  /* 0x4000004000117882 */ /* 0x000fe20000000000 */
[----:B------:R-:W-:Y:S01]  /*0fb0*/  UMOV UR19, 0x40000040 ;  /* 0x4000004000137882 */ /* 0x000fe20000000000 */
[----:B------:R-:W-:Y:S02]  /*0fc0*/  UIADD3 UR20, UR8, 0x6, URZ ;  /* 0x0000000608147890 */ /* 0x000fe4000fffe03f */
[----:B------:R-:W-:Y:S01]  /*0fd0*/  UIADD3 UR22, UR6, 0x6, URZ ;  /* 0x0000000606167890 */ /* 0x000fe2000fffe03f */
[----:B------:R-:W-:Y:S01]  /*0fe0*/  UMOV UR21, 0x40000040 ;  /* 0x4000004000157882 */ /* 0x000fe20000000000 */
[----:B------:R-:W-:Y:S01]  /*0ff0*/  UMOV UR23, 0x40000040 ;  /* 0x4000004000177882 */ /* 0x000fe20000000000 */
[----:B------:R-:W-:-:S02]  /*1000*/  UIADD3 UR24, UR8, 0x200, URZ ;  /* 0x0000020008187890 */ /* 0x000fc4000fffe03f */
[----:B------:R-:W-:Y:S01]  /*1010*/  UIADD3 UR26, UR6, 0x200, URZ ;  /* 0x00000200061a7890 */ /* 0x000fe2000fffe03f */
[----:B------:R-:W-:Y:S01]  /*1020*/  UMOV UR25, 0x40000040 ;  /* 0x4000004000197882 */ /* 0x000fe20000000000 */
[----:B------:R-:W-:Y:S01]  /*1030*/  UMOV UR27, 0x40000040 ;  /* 0x40000040001b7882 */ /* 0x000fe20000000000 */
[----:B------:R-:W-:Y:S02]  /*1040*/  UIADD3 UR28, UR8, 0x202, URZ ;  /* 0x00000202081c7890 */ /* 0x000fe4000fffe03f */
[----:B------:R-:W-:Y:S01]  /*1050*/  UIADD3 UR30, UR6, 0x202, URZ ;  /* 0x00000202061e7890 */ /* 0x000fe2000fffe03f */
        /* <DEDUP_REMOVED lines=10> */
[----:B------:R-:W-:Y:S01]  /*1100*/  ULOP3.LUT UR5, UR5, 0x8, URZ, 0xc, !UPT ;  /* 0x0000000805057892 */ /* 0x000fe2000f8e0c3f */
[----:B------:R-:W-:Y:S02]  /*1110*/  WARPGROUP.DEPBAR.LE gsb0, 0x0 ;  /* 0x00008000000079c5 */ /* 0x000fe40000010000 */
[----:B------:R-:W-:-:S06]  /*1120*/  WARPGROUP.ARRIVE ;  /* 0x00000000000079c5 */ /* 0x000fcc0000000000 */
[----:B------:R-:W-:Y:S01]  /*1130*/  HGMMA.64x64x16.F32.BF16 R24, gdesc[UR12], R24, gsb0 ;  /* 0x00e000000c1879f0 */ /* 0x000fe20008001818 */
[----:B------:R-:W-:Y:S02]  /*1140*/  ULDC UR14, c[0x0][0x604] ;  /* 0x00018100000e7ab9 */ /* 0x000fe40000000800 */
[----:B------:R-:W-:Y:S02]  /*1150*/  WARPGROUP.DEPBAR.LE gsb0, 0x0 ;  /* 0x00008000000079c5 */ /* 0x000fe40000010000 */
[----:B------:R-:W-:-:S06]  /*1160*/  WARPGROUP.ARRIVE ;  /* 0x00000000000079c5 */ /* 0x000fcc0000000000 */
[----:B------:R-:W-:Y:S03]  /*1170*/  HGMMA.64x64x16.F32.BF16 R24, gdesc[UR16], R24, gsb0 ;  /* 0x00e00000101879f0 */ /* 0x000fe60008001818 */
        /* <DEDUP_REMOVED lines=16> */
[----:B--2---:R-:W-:-:S04]  /*1280*/  FMNMX R3, R24, R25, !PT ;  /* 0x0000001918037209 */ /* 0x004fc80007800000 */
[----:B------:R-:W-:-:S04]  /*1290*/  FMNMX R0, R28, R3, !PT ;  /* 0x000000031c007209 */ /* 0x000fc80007800000 */
        /* <DEDUP_REMOVED lines=12> */
[----:B------:R-:W-:-:S05]  /*1360*/  FMNMX R2, R53, R0, !PT ;  /* 0x0000000035027209 */ /* 0x000fca0007800000 */
[----:B------:R-:W2:Y:S02]  /*1370*/  SHFL.BFLY PT, R3, R2, 0x1, 0x1f ;  /* 0x0c201f0002037f89 */ /* 0x000ea400000e0000 */
[----:B--2---:R-:W-:Y:S02]  /*1380*/  FMNMX R4, R2, R3, !PT ;  /* 0x0000000302047209 */ /* 0x004fe40007800000 */
[----:B------:R-:W-:-:S03]  /*1390*/  FMNMX R3, R26, R27, !PT ;  /* 0x0000001b1a037209 */ /* 0x000fc60007800000 */
[----:B------:R-:W2:Y:S01]  /*13a0*/  SHFL.BFLY PT, R7, R4, 0x2, 0x1f ;  /* 0x0c401f0004077f89 */ /* 0x000ea200000e0000 */
[----:B------:R-:W-:-:S04]  /*13b0*/  FMNMX R0, R30, R3, !PT ;  /* 0x000000031e007209 */ /* 0x000fc80007800000 */
[----:B------:R-:W-:-:S04]  /*13c0*/  FMNMX R5, R31, R0, !PT ;  /* 0x000000001f057209 */ /* 0x000fc80007800000 */
[----:B------:R-:W-:-:S04]  /*13d0*/  FMNMX R0, R34, R5, !PT ;  /* 0x0000000522007209 */ /* 0x000fc80007800000 */
[----:B------:R-:W-:-:S04]  /*13e0*/  FMNMX R5, R35, R0, !PT ;  /* 0x0000000023057209 */ /* 0x000fc80007800000 */
[----:B------:R-:W-:-:S04]  /*13f0*/  FMNMX R0, R38, R5, !PT ;  /* 0x0000000526007209 */ /* 0x000fc80007800000 */
[----:B------:R-:W-:Y:S02]  /*1400*/  FMNMX R5, R39, R0, !PT ;  /* 0x0000000027057209 */ /* 0x000fe40007800000 */
[----:B--2---:R-:W-:Y:S02]  /*1410*/  FMNMX R3, R4, R7, !PT ;  /* 0x0000000704037209 */ /* 0x004fe40007800000 */
[----:B------:R-:W-:Y:S02]  /*1420*/  FMNMX R0, R42, R5, !PT ;  /* 0x000000052a007209 */ /* 0x000fe40007800000 */
[----:B------:R-:W-:Y:S02]  /*1430*/  FSETP.NEU.AND P1, PT, R3, -INF , PT ;  /* 0xff8000000300780b */ /* 0x000fe40003f2d000 */
[----:B------:R-:W-:Y:S02]  /*1440*/  FMNMX R5, R43, R0, !PT ;  /* 0x000000002b057209 */ /* 0x000fe40007800000 */
[----:B------:R-:W-:-:S02]  /*1450*/  FSEL R6, R3, RZ, P1 ;  /* 0x000000ff03067208 */ /* 0x000fc40000800000 */
[----:B------:R-:W-:-:S03]  /*1460*/  FMNMX R0, R46, R5, !PT ;  /* 0x000000052e007209 */ /* 0x000fc60007800000 */
[----:B------:R-:W-:Y:S01]  /*1470*/  FMUL R6, R6, UR14 ;  /* 0x0000000e06067c20 */ /* 0x000fe20008400000 */
[----:B------:R-:W-:-:S03]  /*1480*/  FMNMX R5, R47, R0, !PT ;  /* 0x000000002f057209 */ /* 0x000fc60007800000 */
[--C-:B------:R-:W-:Y:S01]  /*1490*/  FFMA R24, R24, UR14, -R6.reuse ;  /* 0x0000000e18187c23 */ /* 0x100fe20008000806 */
[--C-:B------:R-:W-:Y:S01]  /*14a0*/  FFMA R28, R28, UR14, -R6.reuse ;  /* 0x0000000e1c1c7c23 */ /* 0x100fe20008000806 */
[--C-:B------:R-:W-:Y:S01]  /*14b0*/  FFMA R25, R25, UR14, -R6.reuse ;  /* 0x0000000e19197c23 */ /* 0x100fe20008000806 */
[----:B------:R-:W-:Y:S01]  /*14c0*/  FMNMX R0, R50, R5, !PT ;  /* 0x0000000532007209 */ /* 0x000fe20007800000 */
[--C-:B------:R-:W-:Y:S01]  /*14d0*/  FFMA R29, R29, UR14, -R6.reuse ;  /* 0x0000000e1d1d7c23 */ /* 0x100fe20008000806 */
[----:B------:R-:W-:Y:S01]  /*14e0*/  FSETP.GEU.AND P6, PT, R24, -126, PT ;  /* 0xc2fc00001800780b */ /* 0x000fe20003fce000 */
[--C-:B------:R-:W-:Y:S01]  /*14f0*/  FFMA R33, R33, UR14, -R6.reuse ;  /* 0x0000000e21217c23 */ /* 0x100fe20008000806 */
[----:B------:R-:W-:Y:S01]  /*1500*/  FSETP.GEU.AND P5, PT, R28, -126, PT ;  /* 0xc2fc00001c00780b */ /* 0x000fe20003fae000 */
[--C-:B------:R-:W-:Y:S01]  /*1510*/  FFMA R36, R36, UR14, -R6.reuse ;  /* 0x0000000e24247c23 */ /* 0x100fe20008000806 */
[----:B------:R-:W-:Y:S01]  /*1520*/  FSETP.GEU.AND P2, PT, R25, -126, PT ;  /* 0xc2fc00001900780b */ /* 0x000fe20003f4e000 */
[--C-:B------:R-:W-:Y:S01]  /*1530*/  FFMA R40, R40, UR14, -R6.reuse ;  /* 0x0000000e28287c23 */ /* 0x100fe20008000806 */
[----:B------:R-:W-:Y:S01]  /*1540*/  FMNMX R5, R51, R0, !PT ;  /* 0x0000000033057209 */ /* 0x000fe20007800000 */
[--C-:B------:R-:W-:Y:S01]  /*1550*/  FFMA R32, R32, UR14, -R6.reuse ;  /* 0x0000000e20207c23 */ /* 0x100fe20008000806 */
[----:B------:R-:W-:Y:S01]  /*1560*/  FSETP.GEU.AND P3, PT, R29, -126, PT ;  /* 0xc2fc00001d00780b */ /* 0x000fe20003f6e000 */
[--C-:B------:R-:W-:Y:S01]  /*1570*/  FFMA R37, R37, UR14, -R6.reuse ;  /* 0x0000000e25257c23 */ /* 0x100fe20008000806 */
[----:B------:R-:W-:Y:S01]  /*1580*/  FMNMX R0, R54, R5, !PT ;  /* 0x0000000536007209 */ /* 0x000fe20007800000 */
[--C-:B------:R-:W-:Y:S01]  /*1590*/  FFMA R41, R41, UR14, -R6.reuse ;  /* 0x0000000e29297c23 */ /* 0x100fe20008000806 */
[----:B------:R-:W-:Y:S01]  /*15a0*/  FSETP.GEU.AND P4, PT, R33, -126, PT ;  /* 0xc2fc00002100780b */ /* 0x000fe20003f8e000 */
[----:B------:R-:W-:Y:S01]  /*15b0*/  @!P6 FMUL R24, R24, 0.5 ;  /* 0x3f0000001818e820 */ /* 0x000fe20000400000 */
[----:B------:R-:W-:Y:S01]  /*15c0*/  FMNMX R0, R55, R0, !PT ;  /* 0x0000000037007209 */ /* 0x000fe20007800000 */
[----:B------:R-:W-:Y:S01]  /*15d0*/  @!P5 FMUL R28, R28, 0.5 ;  /* 0x3f0000001c1cd820 */ /* 0x000fe20000400000 */
[----:B------:R-:W-:Y:S01]  /*15e0*/  FSETP.GEU.AND P1, PT, R32, -126, PT ;  /* 0xc2fc00002000780b */ /* 0x000fe20003f2e000 */
[----:B------:R-:W2:Y:S01]  /*15f0*/  MUFU.EX2 R88, R24 ;  /* 0x0000001800587308 */ /* 0x000ea20000000800 */
[----:B------:R-:W-:Y:S01]  /*1600*/  @!P2 FMUL R25, R25, 0.5 ;  /* 0x3f0000001919a820 */ /* 0x000fe20000400000 */
[----:B------:R-:W3:Y:S01]  /*1610*/  SHFL.BFLY PT, R5, R0, 0x1, 0x1f ;  /* 0x0c201f0000057f89 */ /* 0x000ee200000e0000 */
[--C-:B------:R-:W-:Y:S01]  /*1620*/  FFMA R48, R48, UR14, -R6.reuse ;  /* 0x0000000e30307c23 */ /* 0x100fe20008000806 */
[----:B------:R-:W-:Y:S01]  /*1630*/  @!P3 FMUL R29, R29, 0.5 ;  /* 0x3f0000001d1db820 */ /* 0x000fe20000400000 */
[--C-:B------:R-:W-:Y:S01]  /*1640*/  FFMA R49, R49, UR14, -R6.reuse ;  /* 0x0000000e31317c23 */ /* 0x100fe20008000806 */
[--C-:B------:R-:W-:Y:S01]  /*1650*/  FFMA R44, R44, UR14, -R6.reuse ;  /* 0x0000000e2c2c7c23 */ /* 0x100fe20008000806 */
[--C-:B------:R-:W-:Y:S01]  /*1660*/  FFMA R45, R45, UR14, -R6.reuse ;  /* 0x0000000e2d2d7c23 */ /* 0x100fe20008000806 */
[----:B------:R-:W4:Y:S01]  /*1670*/  MUFU.EX2 R90, R28 ;  /* 0x0000001c005a7308 */ /* 0x000f220000000800 */
[----:B------:R-:W-:Y:S01]  /*1680*/  @!P4 FMUL R33, R33, 0.5 ;  /* 0x3f0000002121c820 */ /* 0x000fe20000400000 */
[--C-:B------:R-:W-:Y:S01]  /*1690*/  FFMA R52, R52, UR14, -R6.reuse ;  /* 0x0000000e34347c23 */ /* 0x100fe20008000806 */
[----:B------:R-:W-:Y:S01]  /*16a0*/  FFMA R6, R53, UR14, -R6 ;  /* 0x0000000e35067c23 */ /* 0x000fe20008000806 */
[----:B------:R-:W-:-:S04]  /*16b0*/  @!P1 FMUL R32, R32, 0.5 ;  /* 0x3f00000020209820 */ /* 0x000fc80000400000 */
[----:B------:R-:W5:Y:S01]  /*16c0*/  MUFU.EX2 R25, R25 ;  /* 0x0000001900197308 */ /* 0x000f620000000800 */
[----:B--2---:R-:W-:Y:S01]  /*16d0*/  @!P6 FMUL R88, R88, R88 ;  /* 0x000000585858e220 */ /* 0x004fe20000400000 */
[----:B------:R-:W-:-:S06]  /*16e0*/  FSETP.GEU.AND P6, PT, R36, -126, PT ;  /* 0xc2fc00002400780b */ /* 0x000fcc0003fce000 */
[----:B------:R-:W2:Y:S01]  /*16f0*/  MUFU.EX2 R29, R29 ;  /* 0x0000001d001d7308 */ /* 0x000ea20000000800 */
[----:B----4-:R-:W-:Y:S01]  /*1700*/  @!P5 FMUL R90, R90, R90 ;  /* 0x0000005a5a5ad220 */ /* 0x010fe20000400000 */
[----:B------:R-:W-:Y:S02]  /*1710*/  FSETP.GEU.AND P5, PT, R40, -126, PT ;  /* 0xc2fc00002800780b */ /* 0x000fe40003fae000 */
[----:B---3--:R-:W-:-:S03]  /*1720*/  FMNMX R5, R0, R5, !PT ;  /* 0x0000000500057209 */ /* 0x008fc60007800000 */
[----:B------:R-:W-:Y:S01]  /*1730*/  @!P6 FMUL R36, R36, 0.5 ;  /* 0x3f0000002424e820 */ /* 0x000fe20000400000 */
[----:B------:R-:W3:Y:S01]  /*1740*/  MUFU.EX2 R92, R32 ;  /* 0x00000020005c7308 */ /* 0x000ee20000000800 */
[----:B-----5:R-:W-:Y:S01]  /*1750*/  @!P2 FMUL R25, R25, R25 ;  /* 0x000000191919a220 */ /* 0x020fe20000400000 */
[----:B------:R-:W-:Y:S01]  /*1760*/  FSETP.GEU.AND P2, PT, R37, -126, PT ;  /* 0xc2fc00002500780b */ /* 0x000fe20003f4e000 */
[----:B------:R-:W4:Y:S04]  /*1770*/  SHFL.BFLY PT, R4, R5, 0x2, 0x1f ;  /* 0x0c401f0005047f89 */ /* 0x000f2800000e0000 */
[----:B------:R-:W-:Y:S01]  /*1780*/  @!P5 FMUL R40, R40, 0.5 ;  /* 0x3f0000002828d820 */ /* 0x000fe20000400000 */
[----:B------:R-:W5:Y:S01]  /*1790*/  MUFU.EX2 R94, R36 ;  /* 0x00000024005e7308 */ /* 0x000f620000000800 */
[----:B--2---:R-:W-:Y:S01]  /*17a0*/  @!P3 FMUL R29, R29, R29 ;  /* 0x0000001d1d1db220 */ /* 0x004fe20000400000 */
[----:B------:R-:W-:-:S05]  /*17b0*/  FSETP.GEU.AND P3, PT, R41, -126, PT ;  /* 0xc2fc00002900780b */ /* 0x000fca0003f6e000 */
[----:B------:R-:W-:Y:S01]  /*17c0*/  @!P2 FMUL R37, R37, 0.5 ;  /* 0x3f0000002525a820 */ /* 0x000fe20000400000 */
[----:B------:R-:W2:Y:S01]  /*17d0*/  MUFU.EX2 R7, R40 ;  /* 0x0000002800077308 */ /* 0x000ea20000000800 */
[----:B---3--:R-:W-:Y:S01]  /*17e0*/  @!P1 FMUL R92, R92, R92 ;  /* 0x0000005c5c5c9220 */ /* 0x008fe20000400000 */
[----:B------:R-:W-:-:S05]  /*17f0*/  FSETP.GEU.AND P1, PT, R44, -126, PT ;  /* 0xc2fc00002c00780b */ /* 0x000fca0003f2e000 */
[----:B------:R-:W-:Y:S01]  /*1800*/  @!P3 FMUL R41, R41, 0.5 ;  /* 0x3f0000002929b820 */ /* 0x000fe20000400000 */
[----:B------:R-:W3:Y:S01]  /*1810*/  MUFU.EX2 R33, R33 ;  /* 0x0000002100217308 */ /* 0x000ee20000000800 */
[----:B-----5:R-:W-:Y:S01]  /*1820*/  @!P6 FMUL R94, R94, R94 ;  /* 0x0000005e5e5ee220 */ /* 0x020fe20000400000 */
[----:B------:R-:W-:Y:S02]  /*1830*/  FSETP.GEU.AND P6, PT, R48, -126, PT ;  /* 0xc2fc00003000780b */ /* 0x000fe40003fce000 */
[----:B----4-:R-:W-:-:S03]  /*1840*/  FMNMX R4, R5, R4, !PT ;  /* 0x0000000405047209 */ /* 0x010fc60007800000 */
[----:B------:R-:W-:Y:S01]  /*1850*/  @!P1 FMUL R44, R44, 0.5 ;  /* 0x3f0000002c2c9820 */ /* 0x000fe20000400000 */
[----:B------:R-:W4:Y:S01]  /*1860*/  MUFU.EX2 R37, R37 ;  /* 0x0000002500257308 */ /* 0x000f220000000800 */
[----:B--2---:R-:W-:Y:S01]  /*1870*/  @!P5 FMUL R7, R7, R7 ;  /* 0x000000070707d220 */ /* 0x004fe20000400000 */
[----:B------:R-:W-:-:S03]  /*1880*/  FSETP.GEU.AND P5, PT, R49, -126, PT ;  /* 0xc2fc00003100780b */ /* 0x000fc60003fae000 */
[----:B------:R-:W-:Y:S01]  /*1890*/  FADD R2, R88, R7 ;  /* 0x0000000758027221 */ /* 0x000fe20000000000 */
[----:B------:R-:W-:Y:S01]  /*18a0*/  F2FP.BF16.F32.PACK_AB R88, R25, R88 ;  /* 0x000000581958723e */ /* 0x000fe200000010ff */
[----:B------:R-:W-:Y:S01]  /*18b0*/  @!P6 FMUL R48, R48, 0.5 ;  /* 0x3f0000003030e820 */ /* 0x000fe20000400000 */
[----:B------:R-:W2:Y:S01]  /*18c0*/  MUFU.EX2 R96, R41 ;  /* 0x0000002900607308 */ /* 0x000ea20000000800 */
[----:B---3--:R-:W-:Y:S01]  /*18d0*/  @!P4 FMUL R33, R33, R33 ;  /* 0x000000212121c220 */ /* 0x008fe20000400000 */
[----:B------:R-:W-:-:S05]  /*18e0*/  FSETP.GEU.AND P4, PT, R45, -126, PT ;  /* 0xc2fc00002d00780b */ /* 0x000fca0003f8e000 */
[----:B------:R-:W-:Y:S01]  /*18f0*/  @!P5 FMUL R49, R49, 0.5 ;  /* 0x3f0000003131d820 */ /* 0x000fe20000400000 */
[----:B------:R-:W3:Y:S01]  /*1900*/  MUFU.EX2 R9, R48 ;  /* 0x0000003000097308 */ /* 0x000ee20000000800 */
[----:B----4-:R-:W-:Y:S01]  /*1910*/  @!P2 FMUL R37, R37, R37 ;  /* 0x000000252525a220 */ /* 0x010fe20000400000 */
[----:B------:R-:W-:-:S04]  /*1920*/  FSETP.NEU.AND P2, PT, R4, -INF , PT ;  /* 0xff8000000400780b */ /* 0x000fc80003f4d000 */
[----:B------:R-:W-:Y:S01]  /*1930*/  FSEL R0, R4, RZ, P2 ;  /* 0x000000ff04007208 */ /* 0x000fe20001000000 */
[----:B------:R-:W-:Y:S01]  /*1940*/  @!P4 FMUL R45, R45, 0.5 ;  /* 0x3f0000002d2dc820 */ /* 0x000fe20000400000 */
[----:B------:R-:W4:Y:S01]  /*1950*/  MUFU.EX2 R100, R49 ;  /* 0x0000003100647308 */ /* 0x000f220000000800 */
[----:B--2---:R-:W-:Y:S01]  /*1960*/  @!P3 FMUL R96, R96, R96 ;  /* 0x000000606060b220 */ /* 0x004fe20000400000 */
[----:B------:R-:W-:Y:S01]  /*1970*/  FSETP.GEU.AND P3, PT, R6, -126, PT ;  /* 0xc2fc00000600780b */ /* 0x000fe20003f6e000 */
[----:B------:R-:W-:Y:S01]  /*1980*/  FMUL R0, R0, UR14 ;  /* 0x0000000e00007c20 */ /* 0x000fe20008400000 */
[----:B------:R-:W-:-:S03]  /*1990*/  FSETP.GEU.AND P2, PT, R52, -126, PT ;  /* 0xc2fc00003400780b */ /* 0x000fc60003f4e000 */
[--C-:B------:R-:W-:Y:S01]  /*19a0*/  FFMA R30, R30, UR14, -R0.reuse ;  /* 0x0000000e1e1e7c23 */ /* 0x100fe20008000800 */
[----:B------:R-:W2:Y:S01]  /*19b0*/  MUFU.EX2 R5, R44 ;  /* 0x0000002c00057308 */ /* 0x000ea20000000800 */
[--C-:B------:R-:W-:Y:S01]  /*19c0*/  FFMA R31, R31, UR14, -R0.reuse ;  /* 0x0000000e1f1f7c23 */ /* 0x100fe20008000800 */
[--C-:B------:R-:W-:Y:S01]  /*19d0*/  FFMA R26, R26, UR14, -R0.reuse ;  /* 0x0000000e1a1a7c23 */ /* 0x100fe20008000800 */
[--C-:B------:R-:W-:Y:S01]  /*19e0*/  FFMA R27, R27, UR14, -R0.reuse ;  /* 0x0000000e1b1b7c23 */ /* 0x100fe20008000800 */
[----:B---3--:R-:W-:Y:S01]  /*19f0*/  @!P6 FMUL R9, R9, R9 ;  /* 0x000000090909e220 */ /* 0x008fe20000400000 */
[----:B------:R-:W-:Y:S01]  /*1a00*/  FSETP.GEU.AND P6, PT, R30, -126, PT ;  /* 0xc2fc00001e00780b */ /* 0x000fe20003fce000 */
[--C-:B------:R-:W-:Y:S01]  /*1a10*/  FFMA R35, R35, UR14, -R0.reuse ;  /* 0x0000000e23237c23 */ /* 0x100fe20008000800 */
[----:B------:R-:W-:Y:S01]  /*1a20*/  @!P3 FMUL R6, R6, 0.5 ;  /* 0x3f0000000606b820 */ /* 0x000fe20000400000 */
[----:B------:R-:W3:Y:S01]  /*1a30*/  MUFU.EX2 R98, R45 ;  /* 0x0000002d00627308 */ /* 0x000ee20000000800 */
[----:B----4-:R-:W-:Y:S01]  /*1a40*/  @!P5 FMUL R100, R100, R100 ;  /* 0x000000646464d220 */ /* 0x010fe20000400000 */
[----:B------:R-:W-:Y:S01]  /*1a50*/  FSETP.GEU.AND P5, PT, R31, -126, PT ;  /* 0xc2fc00001f00780b */ /* 0x000fe20003fae000 */
[----:B------:R-:W-:Y:S01]  /*1a60*/  @!P2 FMUL R52, R52, 0.5 ;  /* 0x3f0000003434a820 */ /* 0x000fe20000400000 */
[--C-:B------:R-:W-:Y:S01]  /*1a70*/  FFMA R42, R42, UR14, -R0.reuse ;  /* 0x0000000e2a2a7c23 */ /* 0x100fe20008000800 */
[--C-:B------:R-:W-:Y:S01]  /*1a80*/  FFMA R50, R50, UR14, -R0.reuse ;  /* 0x0000000e32327c23 */ /* 0x100fe20008000800 */
[--C-:B------:R-:W-:Y:S01]  /*1a90*/  FFMA R34, R34, UR14, -R0.reuse ;  /* 0x0000000e22227c23 */ /* 0x100fe20008000800 */
[--C-:B------:R-:W-:Y:S01]  /*1aa0*/  FFMA R38, R38, UR14, -R0.reuse ;  /* 0x0000000e26267c23 */ /* 0x100fe20008000800 */
[----:B------:R-:W4:Y:S01]  /*1ab0*/  MUFU.EX2 R102, R6 ;  /* 0x0000000600667308 */ /* 0x000f220000000800 */
[----:B--2---:R-:W-:Y:S01]  /*1ac0*/  @!P1 FMUL R5, R5, R5 ;  /* 0x0000000505059220 */ /* 0x004fe20000400000 */
[----:B------:R-:W-:Y:S01]  /*1ad0*/  FSETP.GEU.AND P1, PT, R26, -126, PT ;  /* 0xc2fc00001a00780b */ /* 0x000fe20003f2e000 */
[----:B------:R-:W-:Y:S01]  /*1ae0*/  @!P6 FMUL R30, R30, 0.5 ;  /* 0x3f0000001e1ee820 */ /* 0x000fe20000400000 */
[--C-:B------:R-:W-:Y:S01]  /*1af0*/  FFMA R39, R39, UR14, -R0.reuse ;  /* 0x0000000e27277c23 */ /* 0x100fe20008000800 */
[--C-:B------:R-:W-:Y:S01]  /*1b00*/  FFMA R46, R46, UR14, -R0.reuse ;  /* 0x0000000e2e2e7c23 */ /* 0x100fe20008000800 */
[--C-:B------:R-:W-:Y:S01]  /*1b10*/  FFMA R43, R43, UR14, -R0.reuse ;  /* 0x0000000e2b2b7c23 */ /* 0x100fe20008000800 */
[----:B------:R-:W-:Y:S01]  /*1b20*/  @!P5 FMUL R31, R31, 0.5 ;  /* 0x3f0000001f1fd820 */ /* 0x000fe20000400000 */
[----:B------:R-:W2:Y:S01]  /*1b30*/  MUFU.EX2 R91, R30 ;  /* 0x0000001e005b7308 */ /* 0x000ea20000000800 */
[----:B---3--:R-:W-:Y:S01]  /*1b40*/  @!P4 FMUL R98, R98, R98 ;  /* 0x000000626262c220 */ /* 0x008fe20000400000 */
[----:B------:R-:W-:Y:S01]  /*1b50*/  FSETP.GEU.AND P4, PT, R27, -126, PT ;  /* 0xc2fc00001b00780b */ /* 0x000fe20003f8e000 */
[--C-:B------:R-:W-:Y:S01]  /*1b60*/  FFMA R47, R47, UR14, -R0.reuse ;  /* 0x0000000e2f2f7c23 */ /* 0x100fe20008000800 */
[--C-:B------:R-:W-:Y:S01]  /*1b70*/  FFMA R51, R51, UR14, -R0.reuse ;  /* 0x0000000e33337c23 */ /* 0x100fe20008000800 */
[--C-:B------:R-:W-:Y:S01]  /*1b80*/  FFMA R54, R54, UR14, -R0.reuse ;  /* 0x0000000e36367c23 */ /* 0x100fe20008000800 */
[----:B------:R-:W-:Y:S01]  /*1b90*/  FFMA R0, R55, UR14, -R0 ;  /* 0x0000000e37007c23 */ /* 0x000fe20008000800 */
[----:B------:R-:W-:Y:S01]  /*1ba0*/  @!P1 FMUL R26, R26, 0.5 ;  /* 0x3f0000001a1a9820 */ /* 0x000fe20000400000 */
[----:B------:R-:W3:Y:S01]  /*1bb0*/  MUFU.EX2 R6, R31 ;  /* 0x0000001f00067308 */ /* 0x000ee20000000800 */
[----:B----4-:R-:W-:Y:S01]  /*1bc0*/  @!P3 FMUL R102, R102, R102 ;  /* 0x000000666666b220 */ /* 0x010fe20000400000 */
[----:B------:R-:W-:Y:S01]  /*1bd0*/  FSETP.GEU.AND P3, PT, R35, -126, PT ;  /* 0xc2fc00002300780b */ /* 0x000fe20003f6e000 */
[----:B------:R-:W-:Y:S01]  /*1be0*/  FADD R13, R92, R9 ;  /* 0x000000095c0d7221 */ /* 0x000fe20000000000 */
[----:B------:R-:W-:Y:S01]  /*1bf0*/  FADD R17, R33, R100 ;  /* 0x0000006421117221 */ /* 0x000fe20000000000 */
[----:B------:R-:W-:Y:S01]  /*1c00*/  FADD R15, R29, R98 ;  /* 0x000000621d0f7221 */ /* 0x000fe20000000000 */
[----:B------:R-:W-:Y:S01]  /*1c10*/  FADD R18, R37, R102 ;  /* 0x0000006625127221 */ /* 0x000fe20000000000 */
[----:B------:R-:W-:Y:S01]  /*1c20*/  @!P4 FMUL R27, R27, 0.5 ;  /* 0x3f0000001b1bc820 */ /* 0x000fe20000400000 */
[----:B------:R-:W4:Y:S01]  /*1c30*/  MUFU.EX2 R11, R52 ;  /* 0x00000034000b7308 */ /* 0x000f220000000800 */
[----:B--2---:R-:W-:Y:S01]  /*1c40*/  @!P6 FMUL R91, R91, R91 ;  /* 0x0000005b5b5be220 */ /* 0x004fe20000400000 */
[----:B------:R-:W-:Y:S01]  /*1c50*/  FSETP.GEU.AND P6, PT, R42, -126, PT ;  /* 0xc2fc00002a00780b */ /* 0x000fe20003fce000 */
[----:B------:R-:W-:Y:S01]  /*1c60*/  FADD R19, R2, R13 ;  /* 0x0000000d02137221 */ /* 0x000fe20000000000 */
[----:B------:R-:W-:Y:S01]  /*1c70*/  FADD R13, R90, R5 ;  /* 0x000000055a0d7221 */ /* 0x000fe20000000000 */
[----:B------:R-:W-:Y:S01]  /*1c80*/  FADD R2, R25, R96 ;  /* 0x0000006019027221 */ /* 0x000fe20000000000 */
[----:B------:R-:W-:Y:S01]  /*1c90*/  FADD R15, R15, R18 ;  /* 0x000000120f0f7221 */ /* 0x000fe20000000000 */
[----:B------:R-:W-:Y:S01]  /*1ca0*/  @!P3 FMUL R35, R35, 0.5 ;  /* 0x3f0000002323b820 */ /* 0x000fe20000400000 */
[----:B------:R-:W2:Y:S01]  /*1cb0*/  MUFU.EX2 R89, R26 ;  /* 0x0000001a00597308 */ /* 0x000ea20000000800 */
[----:B---3--:R-:W-:Y:S01]  /*1cc0*/  @!P5 FMUL R6, R6, R6 ;  /* 0x000000060606d220 */ /* 0x008fe20000400000 */
[----:B------:R-:W-:Y:S01]  /*1cd0*/  FSETP.GEU.AND P5, PT, R50, -126, PT ;  /* 0xc2fc00003200780b */ /* 0x000fe20003fae000 */
[----:B------:R-:W-:Y:S01]  /*1ce0*/  FADD R2, R2, R17 ;  /* 0x0000001102027221 */ /* 0x000fe20000000000 */
[----:B------:R-:W-:-:S02]  /*1cf0*/  F2FP.BF16.F32.PACK_AB R90, R29, R90 ;  /* 0x0000005a1d5a723e */ /* 0x000fc400000010ff */
[----:B------:R-:W-:Y:S01]  /*1d00*/  F2FP.BF16.F32.PACK_AB R92, R33, R92 ;  /* 0x0000005c215c723e */ /* 0x000fe200000010ff */
[----:B------:R-:W-:Y:S01]  /*1d10*/  @!P6 FMUL R42, R42, 0.5 ;  /* 0x3f0000002a2ae820 */ /* 0x000fe20000400000 */
[----:B------:R-:W3:Y:S01]  /*1d20*/  MUFU.EX2 R8, R27 ;  /* 0x0000001b00087308 */ /* 0x000ee20000000800 */
[----:B----4-:R-:W-:Y:S01]  /*1d30*/  @!P2 FMUL R11, R11, R11 ;  /* 0x0000000b0b0ba220 */ /* 0x010fe20000400000 */
[----:B------:R-:W-:Y:S01]  /*1d40*/  FSETP.GEU.AND P2, PT, R34, -126, PT ;  /* 0xc2fc00002200780b */ /* 0x000fe20003f4e000 */
[----:B------:R-:W-:Y:S01]  /*1d50*/  FADD R15, R2, R15 ;  /* 0x0000000f020f7221 */ /* 0x000fe20000000000 */
[----:B------:R-:W-:Y:S01]  /*1d60*/  F2FP.BF16.F32.PACK_AB R96, R96, R7 ;  /* 0x000000076060723e */ /* 0x000fe200000010ff */
[----:B------:R-:W-:Y:S01]  /*1d70*/  FADD R16, R94, R11 ;  /* 0x0000000b5e107221 */ /* 0x000fe20000000000 */
[----:B------:R-:W-:Y:S01]  /*1d80*/  F2FP.BF16.F32.PACK_AB R94, R37, R94 ;  /* 0x0000005e255e723e */ /* 0x000fe200000010ff */
[----:B------:R-:W-:Y:S01]  /*1d90*/  @!P5 FMUL R50, R50, 0.5 ;  /* 0x3f0000003232d820 */ /* 0x000fe20000400000 */
[----:B------:R-:W4:Y:S01]  /*1da0*/  MUFU.EX2 R10, R35 ;  /* 0x00000023000a7308 */ /* 0x000f220000000800 */
[----:B--2---:R-:W-:Y:S01]  /*1db0*/  @!P1 FMUL R89, R89, R89 ;  /* 0x0000005959599220 */ /* 0x004fe20000400000 */
[----:B------:R-:W-:Y:S01]  /*1dc0*/  FSETP.GEU.AND P1, PT, R38, -126, PT ;  /* 0xc2fc00002600780b */ /* 0x000fe20003f2e000 */
[----:B------:R-:W-:Y:S01]  /*1dd0*/  FADD R16, R13, R16 ;  /* 0x000000100d107221 */ /* 0x000fe20000000000 */
[----:B------:R-:W-:-:S02]  /*1de0*/  F2FP.BF16.F32.PACK_AB R98, R98, R5 ;  /* 0x000000056262723e */ /* 0x000fc400000010ff */
[----:B------:R-:W-:Y:S01]  /*1df0*/  F2FP.BF16.F32.PACK_AB R100, R100, R9 ;  /* 0x000000096464723e */ /* 0x000fe200000010ff */
[----:B------:R-:W-:Y:S01]  /*1e00*/  @!P2 FMUL R34, R34, 0.5 ;  /* 0x3f0000002222a820 */ /* 0x000fe20000400000 */
[----:B------:R-:W2:Y:S01]  /*1e10*/  MUFU.EX2 R42, R42 ;  /* 0x0000002a002a7308 */ /* 0x000ea20000000800 */
[----:B---3--:R-:W-:Y:S01]  /*1e20*/  @!P4 FMUL R8, R8, R8 ;  /* 0x000000080808c220 */ /* 0x008fe20000400000 */
[----:B------:R-:W-:Y:S01]  /*1e30*/  FSETP.GEU.AND P4, PT, R39, -126, PT ;  /* 0xc2fc00002700780b */ /* 0x000fe20003f8e000 */
[----:B------:R-:W-:Y:S01]  /*1e40*/  FADD R16, R19, R16 ;  /* 0x0000001013107221 */ /* 0x000fe20000000000 */
[----:B------:R-:W-:-:S03]  /*1e50*/  F2FP.BF16.F32.PACK_AB R102, R102, R11 ;  /* 0x0000000b6666723e */ /* 0x000fc600000010ff */
[----:B------:R-:W-:Y:S01]  /*1e60*/  @!P1 FMUL R38, R38, 0.5 ;  /* 0x3f00000026269820 */ /* 0x000fe20000400000 */
[----:B------:R-:W3:Y:S01]  /*1e70*/  MUFU.EX2 R93, R34 ;  /* 0x00000022005d7308 */ /* 0x000ee20000000800 */
[----:B----4-:R-:W-:Y:S01]  /*1e80*/  @!P3 FMUL R10, R10, R10 ;  /* 0x0000000a0a0ab220 */ /* 0x010fe20000400000 */
[----:B------:R-:W-:-:S05]  /*1e90*/  FSETP.GEU.AND P3, PT, R46, -126, PT ;  /* 0xc2fc00002e00780b */ /* 0x000fca0003f6e000 */
        /* <DEDUP_REMOVED lines=13> */
[----:B------:R-:W-:-:S05]  /*1f70*/  FSETP.GEU.AND P1, PT, R47, -126, PT ;  /* 0xc2fc00002f00780b */ /* 0x000fca0003f2e000 */
[----:B------:R-:W-:Y:S01]  /*1f80*/  @!P2 FMUL R43, R43, 0.5 ;  /* 0x3f0000002b2ba820 */ /* 0x000fe20000400000 */
[----:B------:R-:W4:Y:S01]  /*1f90*/  MUFU.EX2 R46, R46 ;  /* 0x0000002e002e7308 */ /* 0x000f220000000800 */
[----:B--2---:R-:W-:Y:S01]  /*1fa0*/  @!P4 FMUL R12, R12, R12 ;  /* 0x0000000c0c0cc220 */ /* 0x004fe20000400000 */
[----:B------:R-:W-:-:S05]  /*1fb0*/  FSETP.GEU.AND P4, PT, R51, -126, PT ;  /* 0xc2fc00003300780b */ /* 0x000fca0003f8e000 */
[----:B------:R-:W-:Y:S01]  /*1fc0*/  @!P1 FMUL R47, R47, 0.5 ;  /* 0x3f0000002f2f9820 */ /* 0x000fe20000400000 */
[----:B------:R-:W2:Y:S01]  /*1fd0*/  MUFU.EX2 R97, R43 ;  /* 0x0000002b00617308 */ /* 0x000ea20000000800 */
[----:B---3--:R-:W-:Y:S01]  /*1fe0*/  @!P5 FMUL R50, R50, R50 ;  /* 0x000000323232d220 */ /* 0x008fe20000400000 */
[----:B------:R-:W-:-:S03]  /*1ff0*/  FSETP.GEU.AND P5, PT, R0, -126, PT ;  /* 0xc2fc00000000780b */ /* 0x000fc60003fae000 */
[----:B------:R-:W-:Y:S01]  /*2000*/  FADD R21, R93, R50 ;  /* 0x000000325d157221 */ /* 0x000fe20000000000 */
[----:B------:R-:W-:Y:S01]  /*2010*/  F2FP.BF16.F32.PACK_AB R93, R10, R93 ;  /* 0x0000005d0a5d723e */ /* 0x000fe200000010ff */
[----:B------:R-:W-:Y:S01]  /*2020*/  @!P4 FMUL R51, R51, 0.5 ;  /* 0x3f0000003333c820 */ /* 0x000fe20000400000 */
[----:B------:R-:W3:Y:S01]  /*2030*/  MUFU.EX2 R99, R47 ;  /* 0x0000002f00637308 */ /* 0x000ee20000000800 */
[----:B----4-:R-:W-:Y:S01]  /*2040*/  @!P3 FMUL R46, R46, R46 ;  /* 0x0000002e2e2eb220 */ /* 0x010fe20000400000 */
[----:B------:R-:W-:-:S03]  /*2050*/  FADD R22, R20, R21 ;  /* 0x0000001514167221 */ /* 0x000fc60000000000 */
[----:B------:R-:W-:Y:S01]  /*2060*/  FADD R13, R91, R46 ;  /* 0x0000002e5b0d7221 */ /* 0x000fe20000000000 */
[----:B------:R-:W-:Y:S01]  /*2070*/  F2FP.BF16.F32.PACK_AB R91, R6, R91 ;  /* 0x0000005b065b723e */ /* 0x000fe200000010ff */
[----:B------:R-:W-:Y:S01]  /*2080*/  @!P5 FMUL R0, R0, 0.5 ;  /* 0x3f0000000000d820 */ /* 0x000fe20000400000 */
[----:B------:R-:W4:Y:S01]  /*2090*/  MUFU.EX2 R101, R51 ;  /* 0x0000003300657308 */ /* 0x000f220000000800 */
[----:B--2---:R-:W-:-:S07]  /*20a0*/  @!P2 FMUL R97, R97, R97 ;  /* 0x000000616161a220 */ /* 0x004fce0000400000 */
[----:B------:R-:W2:Y:S01]  /*20b0*/  MUFU.EX2 R14, R54 ;  /* 0x00000036000e7308 */ /* 0x000ea20000000800 */
[----:B---3--:R-:W-:-:S04]  /*20c0*/  @!P1 FMUL R99, R99, R99 ;  /* 0x0000006363639220 */ /* 0x008fc80000400000 */
[----:B------:R-:W-:Y:S01]  /*20d0*/  FADD R17, R6, R99 ;  /* 0x0000006306117221 */ /* 0x000fe20000000000 */
[----:B------:R-:W-:Y:S02]  /*20e0*/  F2FP.BF16.F32.PACK_AB R99, R99, R46 ;  /* 0x0000002e6363723e */ /* 0x000fe400000010ff */
[----:B------:R3:W5:Y:S01]  /*20f0*/  MUFU.EX2 R103, R0 ;  /* 0x0000000000677308 */ /* 0x0007620000000800 */
[----:B----4-:R-:W-:-:S04]  /*2100*/  @!P4 FMUL R101, R101, R101 ;  /* 0x000000656565c220 */ /* 0x010fc80000400000 */
[----:B------:R-:W-:Y:S01]  /*2110*/  FADD R21, R10, R101 ;  /* 0x000000650a157221 */ /* 0x000fe20000000000 */
[----:B------:R-:W-:Y:S01]  /*2120*/  F2FP.BF16.F32.PACK_AB R101, R101, R50 ;  /* 0x000000326565723e */ /* 0x000fe200000010ff */
[----:B--2---:R-:W-:Y:S01]  /*2130*/  @!P6 FMUL R14, R14, R14 ;  /* 0x0000000e0e0ee220 */ /* 0x004fe20000400000 */
[----:B---3--:R-:W-:Y:S01]  /*2140*/  FADD R0, R8, R97 ;  /* 0x0000006108007221 */ /* 0x008fe20000000000 */
[----:B------:R-:W-:Y:S02]  /*2150*/  F2FP.BF16.F32.PACK_AB R97, R97, R42 ;  /* 0x0000002a6161723e */ /* 0x000fe400000010ff */
[----:B------:R-:W-:Y:S01]  /*2160*/  FADD R18, R95, R14 ;  /* 0x0000000e5f127221 */ /* 0x000fe20000000000 */
[----:B------:R-:W-:Y:S01]  /*2170*/  FADD R0, R0, R21 ;  /* 0x0000001500007221 */ /* 0x000fe20000000000 */
[----:B------:R-:W-:Y:S01]  /*2180*/  F2FP.BF16.F32.PACK_AB R95, R12, R95 ;  /* 0x0000005f0c5f723e */ /* 0x000fe200000010ff */
[----:B-----5:R-:W-:Y:S01]  /*2190*/  @!P5 FMUL R103, R103, R103 ;  /* 0x000000676767d220 */ /* 0x020fe20000400000 */
[----:B------:R-:W-:Y:S01]  /*21a0*/  FADD R13, R13, R18 ;  /* 0x000000120d0d7221 */ /* 0x000fe20000000000 */
[----:B------:R-:W-:-:S02]  /*21b0*/  MOV R18, UR5 ;  /* 0x0000000500127c02 */ /* 0x000fc40008000f00 */
[----:B------:R-:W-:Y:S01]  /*21c0*/  FADD R20, R12, R103 ;  /* 0x000000670c147221 */ /* 0x000fe20000000000 */
[----:B------:R-:W-:Y:S01]  /*21d0*/  FADD R13, R22, R13 ;  /* 0x0000000d160d7221 */ /* 0x000fe20000000000 */
[----:B------:R2:W-:Y:S02]  /*21e0*/  SYNCS.ARRIVE.TRANS64.A1T0 RZ, [R18+UR11], RZ ;  /* 0x000000ff12ff79a7 */ /* 0x0005e4000810000b */
[----:B------:R-:W-:-:S04]  /*21f0*/  FADD R17, R17, R20 ;  /* 0x0000001411117221 */ /* 0x000fc80000000000 */
[----:B------:R-:W-:Y:S01]  /*2200*/  FADD R2, R0, R17 ;  /* 0x0000001100027221 */ /* 0x000fe20000000000 */
[----:B------:R-:W-:-:S03]  /*2210*/  FADD R0, R16, R15 ;  /* 0x0000000f10007221 */ /* 0x000fc60000000000 */
[----:B------:R-:W-:Y:S01]  /*2220*/  FADD R2, R13, R2 ;  /* 0x000000020d027221 */ /* 0x000fe20000000000 */
[----:B--2---:R-:W-:Y:S06]  /*2230*/  @!P0 BRA `(.L_x_19) ;  /* 0x0000000000048947 */ /* 0x004fec0003800000 */
[----:B-1----:R-:W-:Y:S01]  /*2240*/  BPT.TRAP 0x1 ;  /* 0x000000040000795c */ /* 0x002fe20000300000 */
.L_x_19:
[----:B------:R-:W2:Y:S01]  /*2250*/  SYNCS.PHASECHK.TRANS64.TRYWAIT P1, [UR37+0x1c008], R23 ;  /* 0x01c00817ff0075a7 */ /* 0x000ea20008020165 */
[----:B------:R-:W-:Y:S01]  /*2260*/  ULOP3.LUT UR5, UR10, 0x2000000, URZ, 0xfc, !UPT ;  /* 0x020000000a057892 */ /* 0x000fe2000f8efc3f */
[----:B--2---:R-:W-:Y:S11]  /*2270*/  @!P1 BRA `(.L_x_20) ;  /* 0x0000004c00889947 */ /* 0x004ff60003800000 */
.L_x_96:
[----:B------:R-:W-:Y:S01]  /*2280*/  UIADD3 UR10, UR5, 0x400, URZ ;  /* 0x00000400050a7890 */ /* 0x000fe2000fffe03f */
[----:B------:R-:W-:Y:S01]  /*2290*/  WARPGROUP.ARRIVE ;  /* 0x00000000000079c5 */ /* 0x000fe20000000000 */
[----:B------:R-:W-:Y:S01]  /*22a0*/  UMOV UR11, 0x40000040 ;  /* 0x40000040000b7882 */ /* 0x000fe20000000000 */
[----:B------:R-:W-:-:S06]  /*22b0*/  F2FP.BF16.F32.PACK_AB R103, R103, R14 ;  /* 0x0000000e6767723e */ /* 0x000fcc00000010ff */
[----:B------:R-:W-:Y:S01]  /*22c0*/  HGMMA.64x128x16.F32.BF16 R24, R88, gdesc[UR8].tnspB, RZ, !UPT, gsb0 ;  /* 0x41e0000858187df0 */ /* 0x000fe2000c0018ff */
[----:B------:R-:W-:Y:S01]  /*22d0*/  UIADD3 UR10, UR5, 0x480, URZ ;  /* 0x00000480050a7890 */ /* 0x000fe2000fffe03f */
[----:B------:R-:W-:Y:S01]  /*22e0*/  UMOV UR11, 0x40000040 ;  /* 0x40000040000b7882 */ /* 0x000fe20000000000 */
[----:B------:R-:W-:Y:S02]  /*22f0*/  WARPGROUP.DEPBAR.LE gsb0, 0x0 ;  /* 0x00008000000079c5 */ /* 0x000fe40000010000 */
[----:B------:R-:W-:-:S07]  /*2300*/  WARPGROUP.ARRIVE ;  /* 0x00000000000079c5 */ /* 0x000fce0000000000 */
[----:B------:R-:W-:Y:S01]  /*2310*/  HGMMA.64x128x16.F32.BF16 R24, R92, gdesc[UR8].tnspB, R24, gsb0 ;  /* 0x41e000085c187df0 */ /* 0x000fe20008001818 */
        /* <DEDUP_REMOVED lines=9> */
[----:B------:R-:W-:Y:S03]  /*23b0*/  HGMMA.64x128x16.F32.BF16 R24, R100, gdesc[UR8].tnspB, R24, gsb0 ;  /* 0x41e0000864187df0 */ /* 0x000fe60008001818 */
[----:B------:R-:W-:Y:S02]  /*23c0*/  WARPGROUP.DEPBAR.LE gsb0, 0x0 ;  /* 0x00008000000079c5 */ /* 0x000fe40000010000 */
[----:B------:R-:W-:Y:S05]  /*23d0*/  @!P0 BRA `(.L_x_21) ;  /* 0x0000000000048947 */ /* 0x000fea0003800000 */
[----:B-1----:R-:W-:Y:S01]  /*23e0*/  BPT.TRAP 0x1 ;  /* 0x000000040000795c */ /* 0x002fe20000300000 */
.L_x_21:
[----:B------:R-:W-:Y:S02]  /*23f0*/  UISETP.GT.U32.AND UP0, UPT, UR4, 0x1, UPT ;  /* 0x000000010400788c */ /* 0x000fe4000bf04070 */
[----:B------:R-:W-:-:S04]  /*2400*/  UIADD3 UR10, UR37, 0x1c028, URZ ;  /* 0x0001c028250a7890 */ /* 0x000fc8000fffe03f */
[----:B------:R-:W-:Y:S01]  /*2410*/  PLOP3.LUT P1, PT, PT, PT, UP0, 0x80, 0x0 ;  /* 0x000000000000781c */ /* 0x000fe20003f2f008 */
[----:B------:R-:W-:-:S09]  /*2420*/  UPRMT UR10, URZ, 0x654, UR10 ;  /* 0x000006543f0a7896 */ /* 0x000fd2000800000a */
[----:B------:R-:W-:Y:S03]  /*2430*/  SYNCS.ARRIVE.TRANS64.RED.A1T0 RZ, [UR10], RZ ;  /* 0x000000ffffff79a7 */ /* 0x000fe6000810040a */
[----:B------:R-:W-:Y:S05]  /*2440*/  @P1 BRA `(.L_x_22) ;  /* 0x0000000000041947 */ /* 0x000fea0003800000 */
[----:B-1----:R-:W-:Y:S01]  /*2450*/  BPT.TRAP 0x1 ;  /* 0x000000040000795c */ /* 0x002fe20000300000 */
.L_x_22:
[----:B------:R-:W3:Y:S02]  /*2460*/  LDC R5, c[0x0][0x28c] ;  /* 0x0000a300ff057b82 */ /* 0x000ee40000000800 */
[----:B---3--:R-:W-:-:S13]  /*2470*/  ISETP.GE.AND P2, PT, R5, 0x41, PT ;  /* 0x000000410500780c */ /* 0x008fda0003f46270 */
[----:B------:R-:W-:Y:S05]  /*2480*/  @!P2 BRA `(.L_x_23) ;  /* 0x0000001c0014a947 */ /* 0x000fea0003800000 */
[----:B------:R-:W-:Y:S01]  /*2490*/  IADD3 R5, R5, 0x3f, RZ ;  /* 0x0000003f05057810 */ /* 0x000fe20007ffe0ff */
[----:B------:R-:W-:Y:S01]  /*24a0*/  UMOV UR38, 0x2 ;  /* 0x0000000200267882 */ /* 0x000fe20000000000 */
[----:B------:R-:W-:Y:S01]  /*24b0*/  MOV R7, R3 ;  /* 0x0000000300077202 */ /* 0x000fe20000000f00 */
[----:B------:R-:W-:Y:S01]  /*24c0*/  UMOV UR4, 0x1 ;  /* 0x0000000100047882 */ /* 0x000fe20000000000 */
[----:B--2---:R-:W-:Y:S01]  /*24d0*/  SHF.R.S32.HI R6, RZ, 0x1f, R5 ;  /* 0x0000001fff067819 */ /* 0x004fe20000011405 */
[----:B------:R-:W-:Y:S01]  /*24e0*/  ULDC UR39, c[0x0][0x604] ;  /* 0x0001810000277ab9 */ /* 0x000fe20000000800 */
[----:B------:R-:W-:Y:S02]  /*24f0*/  MOV R9, R4 ;  /* 0x0000000400097202 */ /* 0x000fe40000000f00 */
[----:B------:R-:W-:Y:S02]  /*2500*/  LEA.HI R5, R6, R5, RZ, 0x6 ;  /* 0x0000000506057211 */ /* 0x000fe400078f30ff */
[----:B------:R-:W-:-:S02]  /*2510*/  MOV R6, RZ ;  /* 0x000000ff00067202 */ /* 0x000fc40000000f00 */
[----:B------:R-:W-:-:S07]  /*2520*/  SHF.R.S32.HI R5, RZ, 0x6, R5 ;  /* 0x00000006ff057819 */ /* 0x000fce0000011405 */
.L_x_34:
[----:B------:R-:W-:Y:S05]  /*2530*/  @!P0 BRA `(.L_x_24) ;  /* 0x0000000000048947 */ /* 0x000fea0003800000 */
[----:B-1----:R-:W-:Y:S01]  /*2540*/  BPT.TRAP 0x1 ;  /* 0x000000040000795c */ /* 0x002fe20000300000 */
.L_x_24:
[----:B------:R-:W-:Y:S01]  /*2550*/  ULEA UR10, UR38, UR37, 0x3 ;  /* 0x00000025260a7291 */ /* 0x000fe2000f8e183f */
[----:B------:R-:W-:-:S08]  /*2560*/  SHF.L.U32 R3, R6, 0x1f, RZ ;  /* 0x0000001f06037819 */ /* 0x000fd000000006ff */
[----:B------:R-:W2:Y:S02]  /*2570*/  SYNCS.PHASECHK.TRANS64.TRYWAIT P2, [UR10+0x1c000], R3 ;  /* 0x01c00003ff0075a7 */ /* 0x000ea4000804014a */
[----:B--2---:R-:W-:Y:S05]  /*2580*/  @!P2 BRA `(.L_x_25) ;  /* 0x0000004800dca947 */ /* 0x004fea0003800000 */
.L_x_97:
[----:B------:R-:W-:Y:S01]  /*2590*/  ULEA UR10, UR38, UR6, 0xa ;  /* 0x00000006260a7291 */ /* 0x000fe2000f8e503f */
[----:B------:R-:W-:Y:S01]  /*25a0*/  WARPGROUP.ARRIVE ;  /* 0x00000000000079c5 */ /* 0x000fe20000000000 */
[----:B------:R-:W-:Y:S01]  /*25b0*/  UMOV UR11, 0x40000040 ;  /* 0x40000040000b7882 */ /* 0x000fe20000000000 */
[----:B------:R-:W-:Y:S01]  /*25c0*/  UMOV UR15, 0x40000040 ;  /* 0x40000040000f7882 */ /* 0x000fe20000000000 */
[----:B------:R-:W-:Y:S02]  /*25d0*/  UIADD3 UR14, UR10, 0x2, URZ ;  /* 0x000000020a0e7890 */ /* 0x000fe4000fffe03f */
[----:B------:R-:W-:Y:S01]  /*25e0*/  UIADD3 UR18, UR10, 0x4, URZ ;  /* 0x000000040a127890 */ /* 0x000fe2000fffe03f */
[----:B------:R-:W-:Y:S02]  /*25f0*/  UMOV UR19, 0x40000040 ;  /* 0x4000004000137882 */ /* 0x000fe40000000000 */
[----:B------:R-:W-:Y:S01]  /*2600*/  HGMMA.64x64x16.F32.BF16 R88, gdesc[UR8], RZ, !UPT, gsb0 ;  /* 0x00e00000085879f0 */ /* 0x000fe2000c0018ff */
[----:B------:R-:W-:Y:S01]  /*2610*/  UIADD3 UR22, UR10, 0x6, URZ ;  /* 0x000000060a167890 */ /* 0x000fe2000fffe03f */
[----:B------:R-:W-:Y:S01]  /*2620*/  UMOV UR23, 0x40000040 ;  /* 0x4000004000177882 */ /* 0x000fe20000000000 */
        /* <DEDUP_REMOVED lines=8> */
[----:B------:R-:W-:-:S04]  /*26b0*/  UIADD3 UR38, UR38, 0x1, URZ ;  /* 0x0000000126267890 */ /* 0x000fc8000fffe03f */
[----:B------:R-:W-:-:S04]  /*26c0*/  UISETP.NE.AND UP0, UPT, UR38, 0x5, UPT ;  /* 0x000000052600788c */ /* 0x000fc8000bf05270 */
[----:B------:R-:W-:Y:S02]  /*26d0*/  USEL UR10, URZ, 0x1, UP0 ;  /* 0x000000013f0a7887 */ /* 0x000fe40008000000 */
[----:B------:R-:W-:-:S04]  /*26e0*/  USEL UR38, UR38, URZ, UP0 ;  /* 0x0000003f26267287 */ /* 0x000fc80008000000 */
[----:B------:R-:W-:Y:S01]  /*26f0*/  LOP3.LUT R6, R6, UR10, RZ, 0x3c, !PT ;  /* 0x0000000a06067c12 */ /* 0x000fe2000f8e3cff */
        /* <DEDUP_REMOVED lines=22> */
[----:B------:R-:W-:Y:S05]  /*2860*/  @!P0 BRA `(.L_x_26) ;  /* 0x0000000000048947 */ /* 0x000fea0003800000 */
[----:B-1----:R-:W-:Y:S01]  /*2870*/  BPT.TRAP 0x1 ;  /* 0x000000040000795c */ /* 0x002fe20000300000 */
.L_x_26:
[----:B--2---:R-:W-:Y:S01]  /*2880*/  FMNMX R4, R88, R7, !PT ;  /* 0x0000000758047209 */ /* 0x004fe20007800000 */
[----:B------:R-:W-:Y:S01]  /*2890*/  ULEA UR10, UR38, UR37, 0x3 ;  /* 0x00000025260a7291 */ /* 0x000fe2000f8e183f */
[----:B------:R-:W-:Y:S02]  /*28a0*/  FMNMX R10, R90, R9, !PT ;  /* 0x000000095a0a7209 */ /* 0x000fe40007800000 */
[----:B------:R-:W-:Y:S02]  /*28b0*/  FMNMX R3, R89, R4, !PT ;  /* 0x0000000459037209 */ /* 0x000fe40007800000 */
[----:B------:R-:W-:Y:S02]  /*28c0*/  FMNMX R11, R91, R10, !PT ;  /* 0x0000000a5b0b7209 */ /* 0x000fe40007800000 */
[----:B------:R-:W-:Y:S02]  /*28d0*/  FMNMX R4, R92, R3, !PT ;  /* 0x000000035c047209 */ /* 0x000fe40007800000 */
[----:B------:R-:W-:-:S02]  /*28e0*/  FMNMX R10, R94, R11, !PT ;  /* 0x0000000b5e0a7209 */ /* 0x000fc40007800000 */
[----:B------:R-:W-:Y:S02]  /*28f0*/  FMNMX R3, R93, R4, !PT ;  /* 0x000000045d037209 */ /* 0x000fe40007800000 */
[----:B------:R-:W-:Y:S02]  /*2900*/  FMNMX R11, R95, R10, !PT ;  /* 0x0000000a5f0b7209 */ /* 0x000fe40007800000 */
[----:B------:R-:W-:Y:S02]  /*2910*/  FMNMX R4, R96, R3, !PT ;  /* 0x0000000360047209 */ /* 0x000fe40007800000 */
[----:B------:R-:W-:Y:S02]  /*2920*/  FMNMX R10, R98, R11, !PT ;  /* 0x0000000b620a7209 */ /* 0x000fe40007800000 */
[----:B------:R-:W-:Y:S02]  /*2930*/  FMNMX R3, R97, R4, !PT ;  /* 0x0000000461037209 */ /* 0x000fe40007800000 */
[----:B------:R-:W-:-:S02]  /*2940*/  FMNMX R11, R99, R10, !PT ;  /* 0x0000000a630b7209 */ /* 0x000fc40007800000 */
        /* <DEDUP_REMOVED lines=22> */
[C---:B------:R-:W-:Y:S02]  /*2ab0*/  FSETP.NEU.AND P2, PT, R3.reuse, -INF , PT ;  /* 0xff8000000300780b */ /* 0x040fe40003f4d000 */
[----:B------:R-:W-:Y:S02]  /*2ac0*/  FMNMX R4, R118, R11, !PT ;  /* 0x0000000b76047209 */ /* 0x000fe40007800000 */
[----:B------:R-:W-:-:S02]  /*2ad0*/  FSEL R10, R3, RZ, P2 ;  /* 0x000000ff030a7208 */ /* 0x000fc40001000000 */
[----:B------:R-:W-:-:S03]  /*2ae0*/  FMNMX R4, R119, R4, !PT ;  /* 0x0000000477047209 */ /* 0x000fc60007800000 */
[C---:B------:R-:W-:Y:S01]  /*2af0*/  FMUL R8, R10.reuse, UR39 ;  /* 0x000000270a087c20 */ /* 0x040fe20008400000 */
[----:B------:R-:W-:Y:S01]  /*2b00*/  FADD R10, -R10, R7 ;  /* 0x000000070a0a7221 */ /* 0x000fe20000000100 */
[----:B------:R-:W2:Y:S02]  /*2b10*/  SHFL.BFLY PT, R11, R4, 0x1, 0x1f ;  /* 0x0c201f00040b7f89 */ /* 0x000ea400000e0000 */
[--C-:B------:R-:W-:Y:S01]  /*2b20*/  FFMA R88, R88, UR39, -R8.reuse ;  /* 0x0000002758587c23 */ /* 0x100fe20008000808 */
[--C-:B------:R-:W-:Y:S01]  /*2b30*/  FFMA R89, R89, UR39, -R8.reuse ;  /* 0x0000002759597c23 */ /* 0x100fe20008000808 */
[--C-:B------:R-:W-:Y:S01]  /*2b40*/  FFMA R92, R92, UR39, -R8.reuse ;  /* 0x000000275c5c7c23 */ /* 0x100fe20008000808 */
[--C-:B------:R-:W-:Y:S01]  /*2b50*/  FFMA R96, R96, UR39, -R8.reuse ;  /* 0x0000002760607c23 */ /* 0x100fe20008000808 */
[--C-:B------:R-:W-:Y:S01]  /*2b60*/  FFMA R93, R93, UR39, -R8.reuse ;  /* 0x000000275d5d7c23 */ /* 0x100fe20008000808 */
[----:B------:R-:W-:Y:S01]  /*2b70*/  FSETP.GEU.AND P5, PT, R88, -126, PT ;  /* 0xc2fc00005800780b */ /* 0x000fe20003fae000 */
        /* <DEDUP_REMOVED lines=9> */
[--C-:B------:R-:W-:Y:S01]  /*2c10*/  FFMA R108, R108, UR39, -R8.reuse ;  /* 0x000000276c6c7c23 */ /* 0x100fe20008000808 */
[--C-:B------:R-:W-:Y:S01]  /*2c20*/  FFMA R109, R109, UR39, -R8.reuse ;  /* 0x000000276d6d7c23 */ /* 0x100fe20008000808 */
[--C-:B------:R-:W-:Y:S01]  /*2c30*/  FFMA R112, R112, UR39, -R8.reuse ;  /* 0x0000002770707c23 */ /* 0x100fe20008000808 */
[----:B------:R-:W-:Y:S01]  /*2c40*/  @!P5 FMUL R88, R88, 0.5 ;  /* 0x3f0000005858d820 */ /* 0x000fe20000400000 */
[--C-:B------:R-:W-:Y:S01]  /*2c50*/  FFMA R113, R113, UR39, -R8.reuse ;  /* 0x0000002771717c23 */ /* 0x100fe20008000808 */
[----:B------:R-:W-:Y:S01]  /*2c60*/  @!P3 FMUL R89, R89, 0.5 ;  /* 0x3f0000005959b820 */ /* 0x000fe20000400000 */
[--C-:B------:R-:W-:Y:S01]  /*2c70*/  FFMA R116, R116, UR39, -R8.reuse ;  /* 0x0000002774747c23 */ /* 0x100fe20008000808 */
[----:B------:R-:W-:Y:S01]  /*2c80*/  @!P2 FMUL R92, R92, 0.5 ;  /* 0x3f0000005c5ca820 */ /* 0x000fe20000400000 */
[----:B--2---:R-:W-:Y:S01]  /*2c90*/  FMNMX R4, R4, R11, !PT ;  /* 0x0000000b04047209 */ /* 0x004fe20007800000 */
[----:B------:R-:W2:Y:S01]  /*2ca0*/  MUFU.EX2 R88, R88 ;  /* 0x0000005800587308 */ /* 0x000ea20000000800 */
[----:B------:R-:W-:Y:S01]  /*2cb0*/  @!P6 FMUL R96, R96, 0.5 ;  /* 0x3f0000006060e820 */ /* 0x000fe20000400000 */
[----:B------:R-:W-:Y:S01]  /*2cc0*/  @!P4 FMUL R93, R93, 0.5 ;  /* 0x3f0000005d5dc820 */ /* 0x000fe20000400000 */
[----:B------:R-:W-:Y:S01]  /*2cd0*/  FFMA R117, R117, UR39, -R8 ;  /* 0x0000002775757c23 */ /* 0x000fe20008000808 */
[----:B------:R-:W3:Y:S01]  /*2ce0*/  SHFL.BFLY PT, R15, R4, 0x2, 0x1f ;  /* 0x0c401f00040f7f89 */ /* 0x000ee200000e0000 */
[----:B------:R-:W-:-:S03]  /*2cf0*/  FMUL R10, R10, UR39 ;  /* 0x000000270a0a7c20 */ /* 0x000fc60008400000 */
[----:B------:R-:W4:Y:S08]  /*2d00*/  MUFU.EX2 R89, R89 ;  /* 0x0000005900597308 */ /* 0x000f300000000800 */
        /* <DEDUP_REMOVED lines=34> */
[----:B------:R-:W-:-:S03]  /*2f30*/  FSETP.NEU.AND P6, PT, R4, -INF , PT ;  /* 0xff8000000400780b */ /* 0x000fc60003fcd000 */
[----:B------:R-:W-:Y:S01]  /*2f40*/  FADD R7, R89, R12 ;  /* 0x0000000c59077221 */ /* 0x000fe20000000000 */
[----:B------:R-:W-:Y:S01]  /*2f50*/  FSEL R18, R4, RZ, P6 ;  /* 0x000000ff04127208 */ /* 0x000fe20003000000 */
[----:B------:R-:W-:Y:S01]  /*2f60*/  @!P2 FMUL R112, R112, 0.5 ;  /* 0x3f0000007070a820 */ /* 0x000fe20000400000 */
[----:B------:R-:W4:Y:S01]  /*2f70*/  MUFU.EX2 R14, R109 ;  /* 0x0000006d000e7308 */ /* 0x000f220000000800 */
[----:B--2---:R-:W-:Y:S01]  /*2f80*/  @!P4 FMUL R11, R11, R11 ;  /* 0x0000000b0b0bc220 */ /* 0x004fe20000400000 */
[----:B------:R-:W-:Y:S01]  /*2f90*/  FSETP.GEU.AND P4, PT, R113, -126, PT ;  /* 0xc2fc00007100780b */ /* 0x000fe20003f8e000 */
[----:B------:R-:W-:Y:S01]  /*2fa0*/  FMUL R19, R18, UR39 ;  /* 0x0000002712137c20 */ /* 0x000fe20008400000 */
[----:B------:R-:W-:Y:S01]  /*2fb0*/  FSETP.GEU.AND P6, PT, R116, -126, PT ;  /* 0xc2fc00007400780b */ /* 0x000fe20003fce000 */
[----:B------:R-:W-:Y:S01]  /*2fc0*/  FADD R18, -R18, R9 ;  /* 0x0000000912127221 */ /* 0x000fe20000000100 */
[----:B------:R-:W-:Y:S01]  /*2fd0*/  FADD R9, R88, R11 ;  /* 0x0000000b58097221 */ /* 0x000fe20000000000 */
[--C-:B------:R-:W-:Y:S01]  /*2fe0*/  FFMA R90, R90, UR39, -R19.reuse ;  /* 0x000000275a5a7c23 */ /* 0x100fe20008000813 */
[----:B------:R-:W2:Y:S01]  /*2ff0*/  MUFU.EX2 R15, R112 ;  /* 0x00000070000f7308 */ /* 0x000ea20000000800 */
[----:B---3--:R-:W-:Y:S01]  /*3000*/  @!P5 FMUL R13, R13, R13 ;  /* 0x0000000d0d0dd220 */ /* 0x008fe20000400000 */
[----:B------:R-:W-:Y:S01]  /*3010*/  FSETP.GEU.AND P5, PT, R117, -126, PT ;  /* 0xc2fc00007500780b */ /* 0x000fe20003fae000 */
[--C-:B------:R-:W-:Y:S01]  /*3020*/  FFMA R20, R91, UR39, -R19.reuse ;  /* 0x000000275b147c23 */ /* 0x100fe20008000813 */
[--C-:B------:R-:W-:Y:S01]  /*3030*/  FFMA R21, R94, UR39, -R19.reuse ;  /* 0x000000275e157c23 */ /* 0x100fe20008000813 */
[--C-:B------:R-:W-:Y:S01]  /*3040*/  FFMA R22, R95, UR39, -R19.reuse ;  /* 0x000000275f167c23 */ /* 0x100fe20008000813 */
[--C-:B------:R-:W-:Y:S01]  /*3050*/  FFMA R23, R98, UR39, -R19.reuse ;  /* 0x0000002762177c23 */ /* 0x100fe20008000813 */
[----:B------:R-:W-:Y:S01]  /*3060*/  @!P4 FMUL R113, R113, 0.5 ;  /* 0x3f0000007171c820 */ /* 0x000fe20000400000 */
[--C-:B------:R-:W-:Y:S01]  /*3070*/  FFMA R106, R106, UR39, -R19.reuse ;  /* 0x000000276a6a7c23 */ /* 0x100fe20008000813 */
[----:B----4-:R-:W-:Y:S01]  /*3080*/  @!P3 FMUL R14, R14, R14 ;  /* 0x0000000e0e0eb220 */ /* 0x010fe20000400000 */
[----:B------:R-:W-:Y:S01]  /*3090*/  FSETP.GEU.AND P3, PT, R90, -126, PT ;  /* 0xc2fc00005a00780b */ /* 0x000fe20003f6e000 */
[----:B------:R-:W3:Y:S01]  /*30a0*/  MUFU.EX2 R8, R113 ;  /* 0x0000007100087308 */ /* 0x000ee20000000800 */
[----:B------:R-:W-:Y:S01]  /*30b0*/  @!P6 FMUL R116, R116, 0.5 ;  /* 0x3f0000007474e820 */ /* 0x000fe20000400000 */
[--C-:B------:R-:W-:Y:S01]  /*30c0*/  FFMA R107, R107, UR39, -R19.reuse ;  /* 0x000000276b6b7c23 */ /* 0x100fe20008000813 */
[--C-:B------:R-:W-:Y:S01]  /*30d0*/  FFMA R110, R110, UR39, -R19.reuse ;  /* 0x000000276e6e7c23 */ /* 0x100fe20008000813 */
[----:B------:R-:W-:Y:S01]  /*30e0*/  @!P5 FMUL R117, R117, 0.5 ;  /* 0x3f0000007575d820 */ /* 0x000fe20000400000 */
[--C-:B------:R-:W-:Y:S01]  /*30f0*/  FFMA R111, R111, UR39, -R19.reuse ;  /* 0x000000276f6f7c23 */ /* 0x100fe20008000813 */
[----:B--2---:R-:W-:Y:S01]  /*3100*/  @!P2 FMUL R15, R15, R15 ;  /* 0x0000000f0f0fa220 */ /* 0x004fe20000400000 */
[----:B------:R-:W-:Y:S01]  /*3110*/  FSETP.GEU.AND P2, PT, R20, -126, PT ;  /* 0xc2fc00001400780b */ /* 0x000fe20003f4e000 */
[----:B------:R-:W2:Y:S01]  /*3120*/  MUFU.EX2 R17, R116 ;  /* 0x0000007400117308 */ /* 0x000ea20000000800 */
[--C-:B------:R-:W-:Y:S01]  /*3130*/  FFMA R114, R114, UR39, -R19.reuse ;  /* 0x0000002772727c23 */ /* 0x100fe20008000813 */
[--C-:B------:R-:W-:Y:S01]  /*3140*/  FFMA R115, R115, UR39, -R19.reuse ;  /* 0x0000002773737c23 */ /* 0x100fe20008000813 */
[--C-:B------:R-:W-:Y:S01]  /*3150*/  FFMA R118, R118, UR39, -R19.reuse ;  /* 0x0000002776767c23 */ /* 0x100fe20008000813 */
[----:B------:R-:W-:Y:S01]  /*3160*/  @!P3 FMUL R90, R90, 0.5 ;  /* 0x3f0000005a5ab820 */ /* 0x000fe20000400000 */
[----:B------:R-:W-:Y:S01]  /*3170*/  FFMA R119, R119, UR39, -R19 ;  /* 0x0000002777777c23 */ /* 0x000fe20008000813 */
[----:B------:R-:W-:-:S02]  /*3180*/  F2FP.BF16.F32.PACK_AB R88, R89, R88 ;  /* 0x000000585958723e */ /* 0x000fc400000010ff */
[----:B------:R-:W4:Y:S01]  /*3190*/  MUFU.EX2 R16, R117 ;  /* 0x0000007500107308 */ /* 0x000f220000000800 */
[----:B---3--:R-:W-:Y:S01]  /*31a0*/  @!P4 FMUL R8, R8, R8 ;  /* 0x000000080808c220 */ /* 0x008fe20000400000 */
[----:B------:R-:W-:Y:S02]  /*31b0*/  FSETP.GEU.AND P4, PT, R21, -126, PT ;  /* 0xc2fc00001500780b */ /* 0x000fe40003f8e000 */
[----:B------:R-:W-:-:S04]  /*31c0*/  @!P2 FMUL R20, R20, 0.5 ;  /* 0x3f0000001414a820 */ /* 0x000fc80000400000 */
[----:B------:R3:W5:Y:S01]  /*31d0*/  MUFU.EX2 R91, R90 ;  /* 0x0000005a005b7308 */ /* 0x0007620000000800 */
[----:B--2---:R-:W-:Y:S01]  /*31e0*/  @!P6 FMUL R17, R17, R17 ;  /* 0x000000111111e220 */ /* 0x004fe20000400000 */
[----:B------:R-:W-:-:S05]  /*31f0*/  FSETP.GEU.AND P6, PT, R22, -126, PT ;  /* 0xc2fc00001600780b */ /* 0x000fca0003fce000 */
[----:B------:R-:W-:Y:S01]  /*3200*/  @!P4 FMUL R21, R21, 0.5 ;  /* 0x3f0000001515c820 */ /* 0x000fe20000400000 */
[----:B------:R2:W1:Y:S01]  /*3210*/  MUFU.EX2 R94, R20 ;  /* 0x00000014005e7308 */ /* 0x0004620000000800 */
[----:B---3--:R-:W-:Y:S01]  /*3220*/  FFMA R90, R99, UR39, -R19 ;  /* 0x00000027635a7c23 */ /* 0x008fe20008000813 */
[----:B----4-:R-:W-:Y:S01]  /*3230*/  @!P5 FMUL R16, R16, R16 ;  /* 0x000000101010d220 */ /* 0x010fe20000400000 */
[----:B------:R-:W-:-:S04]  /*3240*/  FSETP.GEU.AND P5, PT, R23, -126, PT ;  /* 0xc2fc00001700780b */ /* 0x000fc80003fae000 */
[----:B------:R-:W-:Y:S01]  /*3250*/  @!P6 FMUL R22, R22, 0.5 ;  /* 0x3f0000001616e820 */ /* 0x000fe20000400000 */
[----:B------:R3:W4:Y:S01]  /*3260*/  MUFU.EX2 R95, R21 ;  /* 0x00000015005f7308 */ /* 0x0007220000000800 */
[----:B-----5:R-:W-:Y:S01]  /*3270*/  @!P3 FMUL R91, R91, R91 ;  /* 0x0000005b5b5bb220 */ /* 0x020fe20000400000 */
[----:B------:R-:W-:Y:S01]  /*3280*/  FSETP.GEU.AND P3, PT, R90, -126, PT ;  /* 0xc2fc00005a00780b */ /* 0x000fe20003f6e000 */
[----:B--2---:R-:W-:-:S05]  /*3290*/  FFMA R20, R102, UR39, -R19 ;  /* 0x0000002766147c23 */ /* 0x004fca0008000813 */
[----:B------:R-:W-:Y:S01]  /*32a0*/  @!P5 FMUL R23, R23, 0.5 ;  /* 0x3f0000001717d820 */ /* 0x000fe20000400000 */
[----:B---3--:R-:W-:Y:S01]  /*32b0*/  FFMA R21, R103, UR39, -R19 ;  /* 0x0000002767157c23 */ /* 0x008fe20008000813 */
[----:B------:R2:W3:Y:S01]  /*32c0*/  MUFU.EX2 R98, R22 ;  /* 0x0000001600627308 */ /* 0x0004e20000000800 */
[----:B-1----:R-:W-:Y:S01]  /*32d0*/  @!P2 FMUL R94, R94, R94 ;  /* 0x0000005e5e5ea220 */ /* 0x002fe20000400000 */
[----:B------:R-:W-:Y:S01]  /*32e0*/  FSETP.GEU.AND P2, PT, R20, -126, PT ;  /* 0xc2fc00001400780b */ /* 0x000fe20003f4e000 */
[----:B------:R-:W-:Y:S02]  /*32f0*/  FADD R19, R93, R14 ;  /* 0x0000000e5d137221 */ /* 0x000fe40000000000 */
[----:B------:R-:W-:Y:S01]  /*3300*/  @!P3 FMUL R90, R90, 0.5 ;  /* 0x3f0000005a5ab820 */ /* 0x000fe20000400000 */
[----:B------:R-:W-:Y:S01]  /*3310*/  F2FP.BF16.F32.PACK_AB R89, R94, R91 ;  /* 0x0000005b5e59723e */ /* 0x000fe200000010ff */
[----:B----4-:R-:W-:Y:S01]  /*3320*/  @!P4 FMUL R95, R95, R95 ;  /* 0x0000005f5f5fc220 */ /* 0x010fe20000400000 */
[----:B------:R-:W1:Y:S01]  /*3330*/  MUFU.EX2 R99, R23 ;  /* 0x0000001700637308 */ /* 0x000e620000000800 */
[----:B------:R-:W-:Y:S01]  /*3340*/  FSETP.GEU.AND P4, PT, R21, -126, PT ;  /* 0xc2fc00001500780b */ /* 0x000fe20003f8e000 */
[----:B--2---:R-:W-:-:S04]  /*3350*/  FADD R22, R101, R16 ;  /* 0x0000001065167221 */ /* 0x004fc80000000000 */
[----:B------:R-:W-:Y:S01]  /*3360*/  FADD R22, R19, R22 ;  /* 0x0000001613167221 */ /* 0x000fe20000000000 */
[----:B------:R-:W-:Y:S01]  /*3370*/  @!P2 FMUL R20, R20, 0.5 ;  /* 0x3f0000001414a820 */ /* 0x000fe20000400000 */
[----:B------:R2:W4:Y:S01]  /*3380*/  MUFU.EX2 R102, R90 ;  /* 0x0000005a00667308 */ /* 0x0005220000000800 */
[----:B---3--:R-:W-:Y:S01]  /*3390*/  @!P6 FMUL R98, R98, R98 ;  /* 0x000000626262e220 */ /* 0x008fe20000400000 */
[----:B------:R-:W-:-:S04]  /*33a0*/  FSETP.GEU.AND P6, PT, R106, -126, PT ;  /* 0xc2fc00006a00780b */ /* 0x000fc80003fce000 */
[----:B------:R-:W-:Y:S02]  /*33b0*/  @!P4 FMUL R21, R21, 0.5 ;  /* 0x3f0000001515c820 */ /* 0x000fe40000400000 */
[----:B------:R3:W5:Y:S01]  /*33c0*/  MUFU.EX2 R103, R20 ;  /* 0x0000001400677308 */ /* 0x0007620000000800 */
[----:B-1----:R-:W-:Y:S01]  /*33d0*/  @!P5 FMUL R99, R99, R99 ;  /* 0x000000636363d220 */ /* 0x002fe20000400000 */
[----:B------:R-:W-:Y:S01]  /*33e0*/  FSETP.GEU.AND P5, PT, R107, -126, PT ;  /* 0xc2fc00006b00780b */ /* 0x000fe20003fae000 */
[----:B--2---:R-:W-:Y:S01]  /*33f0*/  FMUL R90, R18, UR39 ;  /* 0x00000027125a7c20 */ /* 0x004fe20008400000 */
[----:B------:R-:W-:-:S03]  /*3400*/  FADD R18, R97, R8 ;  /* 0x0000000861127221 */ /* 0x000fc60000000000 */
[----:B------:R-:W-:Y:S01]  /*3410*/  @!P6 FMUL R106, R106, 0.5 ;  /* 0x3f0000006a6ae820 */ /* 0x000fe20000400000 */
[----:B------:R1:W2:Y:S01]  /*3420*/  MUFU.EX2 R104, R21 ;  /* 0x0000001500687308 */ /* 0x0002a20000000800 */
[----:B----4-:R-:W-:Y:S01]  /*3430*/  @!P3 FMUL R102, R102, R102 ;  /* 0x000000666666b220 */ /* 0x010fe20000400000 */
[----:B------:R-:W-:Y:S01]  /*3440*/  FSETP.GEU.AND P3, PT, R110, -126, PT ;  /* 0xc2fc00006e00780b */ /* 0x000fe20003f6e000 */
[----:B------:R-:W-:Y:S01]  /*3450*/  FADD R23, R7, R18 ;  /* 0x0000001207177221 */ /* 0x000fe20000000000 */
[----:B---3--:R-:W-:Y:S01]  /*3460*/  FADD R20, R96, R15 ;  /* 0x0000000f60147221 */ /* 0x008fe20000000000 */
[----:B------:R-:W-:Y:S02]  /*3470*/  FADD R18, R92, R13 ;  /* 0x0000000d5c127221 */ /* 0x000fe40000000000 */
[----:B------:R-:W-:Y:S01]  /*3480*/  @!P5 FMUL R107, R107, 0.5 ;  /* 0x3f0000006b6bd820 */ /* 0x000fe20000400000 */
[----:B------:R-:W3:Y:S01]  /*3490*/  MUFU.EX2 R106, R106 ;  /* 0x0000006a006a7308 */ /* 0x000ee20000000800 */
[----:B-----5:R-:W-:Y:S01]  /*34a0*/  @!P2 FMUL R103, R103, R103 ;  /* 0x000000676767a220 */ /* 0x020fe20000400000 */
[----:B------:R-:W-:Y:S01]  /*34b0*/  FSETP.GEU.AND P2, PT, R111, -126, PT ;  /* 0xc2fc00006f00780b */ /* 0x000fe20003f4e000 */
[----:B-1----:R-:W-:Y:S01]  /*34c0*/  FADD R21, R100, R17 ;  /* 0x0000001164157221 */ /* 0x002fe20000000000 */
[----:B------:R-:W-:Y:S01]  /*34d0*/  FADD R9, R9, R20 ;  /* 0x0000001409097221 */ /* 0x000fe20000000000 */
[----:B------:R-:W-:-:S02]  /*34e0*/  FADD R22, R23, R22 ;  /* 0x0000001617167221 */ /* 0x000fc40000000000 */
[----:B------:R-:W-:Y:S01]  /*34f0*/  @!P3 FMUL R110, R110, 0.5 ;  /* 0x3f0000006e6eb820 */ /* 0x000fe20000400000 */
[----:B------:R-:W1:Y:S01]  /*3500*/  MUFU.EX2 R107, R107 ;  /* 0x0000006b006b7308 */ /* 0x000e620000000800 */
[----:B--2---:R-:W-:Y:S01]  /*3510*/  @!P4 FMUL R104, R104, R104 ;  /* 0x000000686868c220 */ /* 0x004fe20000400000 */
[----:B------:R-:W-:Y:S01]  /*3520*/  FSETP.GEU.AND P4, PT, R114, -126, PT ;  /* 0xc2fc00007200780b */ /* 0x000fe20003f8e000 */
[----:B------:R-:W-:-:S04]  /*3530*/  FADD R18, R18, R21 ;  /* 0x0000001512127221 */ /* 0x000fc80000000000 */
[----:B------:R-:W-:Y:S01]  /*3540*/  @!P2 FMUL R111, R111, 0.5 ;  /* 0x3f0000006f6fa820 */ /* 0x000fe20000400000 */
[----:B------:R-:W2:Y:S01]  /*3550*/  MUFU.EX2 R110, R110 ;  /* 0x0000006e006e7308 */ /* 0x000ea20000000800 */
[----:B---3--:R-:W-:Y:S01]  /*3560*/  @!P6 FMUL R106, R106, R106 ;  /* 0x0000006a6a6ae220 */ /* 0x008fe20000400000 */
[----:B------:R-:W-:Y:S01]  /*3570*/  FSETP.GEU.AND P6, PT, R115, -126, PT ;  /* 0xc2fc00007300780b */ /* 0x000fe20003fce000 */
[----:B------:R-:W-:-:S04]  /*3580*/  FADD R9, R9, R18 ;  /* 0x0000001209097221 */ /* 0x000fc80000000000 */
[----:B------:R-:W-:Y:S01]  /*3590*/  @!P4 FMUL R114, R114, 0.5 ;  /* 0x3f0000007272c820 */ /* 0x000fe20000400000 */
[----:B------:R-:W3:Y:S01]  /*35a0*/  MUFU.EX2 R111, R111 ;  /* 0x0000006f006f7308 */ /* 0x000ee20000000800 */
[----:B-1----:R-:W-:Y:S01]  /*35b0*/  @!P5 FMUL R107, R107, R107 ;  /* 0x0000006b6b6bd220 */ /* 0x002fe20000400000 */
[----:B------:R-:W-:Y:S01]  /*35c0*/  FSETP.GEU.AND P5, PT, R118, -126, PT ;  /* 0xc2fc00007600780b */ /* 0x000fe20003fae000 */
[----:B------:R-:W-:Y:S01]  /*35d0*/  FADD R22, R9, R22 ;  /* 0x0000001609167221 */ /* 0x000fe20000000000 */
[----:B------:R-:W-:Y:S01]  /*35e0*/  SHF.L.U32 R9, R6, 0x1f, RZ ;  /* 0x0000001f06097819 */ /* 0x000fe200000006ff */
[----:B------:R-:W-:Y:S01]  /*35f0*/  FADD R20, R94, R107 ;  /* 0x0000006b5e147221 */ /* 0x000fe20000000000 */
[----:B------:R-:W-:Y:S01]  /*3600*/  F2FP.BF16.F32.PACK_AB R94, R101, R100 ;  /* 0x00000064655e723e */ /* 0x000fe200000010ff */
[----:B------:R-:W-:Y:S01]  /*3610*/  @!P6 FMUL R115, R115, 0.5 ;  /* 0x3f0000007373e820 */ /* 0x000fe20000400000 */
[----:B------:R-:W1:Y:S01]  /*3620*/  MUFU.EX2 R114, R114 ;  /* 0x0000007200727308 */ /* 0x000e620000000800 */
[----:B--2---:R-:W-:Y:S01]  /*3630*/  @!P3 FMUL R110, R110, R110 ;  /* 0x0000006e6e6eb220 */ /* 0x004fe20000400000 */
[----:B------:R-:W-:-:S02]  /*3640*/  FSETP.GEU.AND P3, PT, R119, -126, PT ;  /* 0xc2fc00007700780b */ /* 0x000fc40003f6e000 */
[----:B------:R-:W-:Y:S01]  /*3650*/  F2FP.BF16.F32.PACK_AB R100, R8, R15 ;  /* 0x0000000f0864723e */ /* 0x000fe200000010ff */
[----:B------:R-:W-:Y:S02]  /*3660*/  FADD R21, R95, R110 ;  /* 0x0000006e5f157221 */ /* 0x000fe40000000000 */
[----:B------:R-:W-:Y:S01]  /*3670*/  @!P5 FMUL R118, R118, 0.5 ;  /* 0x3f0000007676d820 */ /* 0x000fe20000400000 */
[----:B------:R-:W2:Y:S01]  /*3680*/  MUFU.EX2 R115, R115 ;  /* 0x0000007300737308 */ /* 0x000ea20000000800 */
[----:B---3--:R-:W-:Y:S01]  /*3690*/  @!P2 FMUL R111, R111, R111 ;  /* 0x0000006f6f6fa220 */ /* 0x008fe20000400000 */
[----:B------:R-:W-:-:S03]  /*36a0*/  FSETP.GEU.AND P2, PT, R10, -126, PT ;  /* 0xc2fc00000a00780b */ /* 0x000fc60003f4e000 */
[----:B------:R-:W-:Y:S02]  /*36b0*/  FADD R105, R98, R111 ;  /* 0x0000006f62697221 */ /* 0x000fe40000000000 */
[----:B------:R-:W-:Y:S01]  /*36c0*/  @!P3 FMUL R119, R119, 0.5 ;  /* 0x3f0000007777b820 */ /* 0x000fe20000400000 */
[----:B------:R-:W3:Y:S01]  /*36d0*/  MUFU.EX2 R118, R118 ;  /* 0x0000007600767308 */ /* 0x000ee20000000800 */
[----:B-1----:R-:W-:Y:S01]  /*36e0*/  @!P4 FMUL R114, R114, R114 ;  /* 0x000000727272c220 */ /* 0x002fe20000400000 */
[----:B------:R-:W-:-:S03]  /*36f0*/  FSETP.GEU.AND P4, PT, R90, -126, PT ;  /* 0xc2fc00005a00780b */ /* 0x000fc60003f8e000 */
[----:B------:R-:W-:Y:S02]  /*3700*/  FADD R109, R99, R114 ;  /* 0x00000072636d7221 */ /* 0x000fe40000000000 */
[----:B------:R-:W-:Y:S01]  /*3710*/  @!P2 FMUL R10, R10, 0.5 ;  /* 0x3f0000000a0aa820 */ /* 0x000fe20000400000 */
[----:B------:R-:W1:Y:S01]  /*3720*/  MUFU.EX2 R119, R119 ;  /* 0x0000007700777308 */ /* 0x000e620000000800 */
[----:B--2---:R-:W-:-:S04]  /*3730*/  @!P6 FMUL R115, R115, R115 ;  /* 0x000000737373e220 */ /* 0x004fc80000400000 */
[----:B------:R-:W-:Y:S01]  /*3740*/  FADD R113, R102, R115 ;  /* 0x0000007366717221 */ /* 0x000fe20000000000 */
[----:B------:R-:W-:Y:S01]  /*3750*/  F2FP.BF16.F32.PACK_AB R101, R115, R114 ;  /* 0x000000727365723e */ /* 0x000fe200000010ff */
[----:B------:R-:W-:Y:S01]  /*3760*/  @!P4 FMUL R90, R90, 0.5 ;  /* 0x3f0000005a5ac820 */ /* 0x000fe20000400000 */
[----:B------:R2:W4:Y:S01]  /*3770*/  MUFU.EX2 R7, R10 ;  /* 0x0000000a00077308 */ /* 0x0005220000000800 */
[----:B---3--:R-:W-:Y:S01]  /*3780*/  @!P5 FMUL R118, R118, R118 ;  /* 0x000000767676d220 */ /* 0x008fe20000400000 */
[----:B------:R-:W-:-:S06]  /*3790*/  FADD R20, R20, R113 ;  /* 0x0000007114147221 */ /* 0x000fcc0000000000 */
[----:B------:R3:W5:Y:S01]  /*37a0*/  MUFU.EX2 R19, R90 ;  /* 0x0000005a00137308 */ /* 0x0007620000000800 */
[----:B-1----:R-:W-:Y:S01]  /*37b0*/  @!P3 FMUL R119, R119, R119 ;  /* 0x000000777777b220 */ /* 0x002fe20000400000 */
[----:B--2---:R-:W-:Y:S01]  /*37c0*/  FADD R10, R91, R106 ;  /* 0x0000006a5b0a7221 */ /* 0x004fe20000000000 */
[----:B------:R-:W-:Y:S02]  /*37d0*/  F2FP.BF16.F32.PACK_AB R91, R98, R95 ;  /* 0x0000005f625b723e */ /* 0x000fe400000010ff */
[----:B------:R-:W-:Y:S01]  /*37e0*/  FADD R108, R104, R119 ;  /* 0x00000077686c7221 */ /* 0x000fe20000000000 */
[----:B------:R-:W-:Y:S01]  /*37f0*/  FADD R10, R10, R109 ;  /* 0x0000006d0a0a7221 */ /* 0x000fe20000000000 */
[----:B------:R-:W-:Y:S01]  /*3800*/  F2FP.BF16.F32.PACK_AB R95, R104, R103 ;  /* 0x00000067685f723e */ /* 0x000fe200000010ff */
[----:B---3--:R-:W-:Y:S01]  /*3810*/  FADD R90, R103, R118 ;  /* 0x00000076675a7221 */ /* 0x008fe20000000000 */
[----:B------:R-:W-:Y:S01]  /*3820*/  FADD R105, R105, R108 ;  /* 0x0000006c69697221 */ /* 0x000fe20000000000 */
[----:B----4-:R-:W-:Y:S01]  /*3830*/  @!P2 FMUL R7, R7, R7 ;  /* 0x000000070707a220 */ /* 0x010fe20000400000 */
[----:B------:R1:W2:Y:S01]  /*3840*/  SYNCS.PHASECHK.TRANS64.TRYWAIT P2, [UR10+0x1c000], R9 ;  /* 0x01c00009ff0075a7 */ /* 0x0002a2000804014a */
[----:B------:R-:W-:Y:S01]  /*3850*/  FADD R21, R21, R90 ;  /* 0x0000005a15157221 */ /* 0x000fe20000000000 */
[----:B------:R-:W-:Y:S01]  /*3860*/  FADD R105, R20, R105 ;  /* 0x0000006914697221 */ /* 0x000fe20000000000 */
[----:B------:R-:W-:Y:S01]  /*3870*/  F2FP.BF16.F32.PACK_AB R90, R93, R92 ;  /* 0x0000005c5d5a723e */ /* 0x000fe200000010ff */
[----:B------:R-:W-:Y:S01]  /*3880*/  FFMA R0, R7, R0, R22 ;  /* 0x0000000007007223 */ /* 0x000fe20000000016 */
[----:B------:R-:W-:Y:S01]  /*3890*/  FADD R10, R10, R21 ;  /* 0x000000150a0a7221 */ /* 0x000fe20000000000 */
[----:B-----5:R-:W-:Y:S01]  /*38a0*/  @!P4 FMUL R19, R19, R19 ;  /* 0x000000131313c220 */ /* 0x020fe20000400000 */
[----:B------:R-:W-:Y:S01]  /*38b0*/  F2FP.BF16.F32.PACK_AB R92, R97, R96 ;  /* 0x00000060615c723e */ /* 0x000fe200000010ff */
[----:B------:R-:W-:Y:S01]  /*38c0*/  FMUL R24, R24, R7 ;  /* 0x0000000718187220 */ /* 0x000fe20000400000 */
[----:B------:R-:W-:Y:S01]  /*38d0*/  FADD R10, R10, R105 ;  /* 0x000000690a0a7221 */ /* 0x000fe20000000000 */
[----:B------:R-:W-:Y:S01]  /*38e0*/  F2FP.BF16.F32.PACK_AB R93, R102, R99 ;  /* 0x00000063665d723e */ /* 0x000fe200000010ff */
[-C--:B------:R-:W-:Y:S01]  /*38f0*/  FMUL R25, R25, R7.reuse ;  /* 0x0000000719197220 */ /* 0x080fe20000400000 */
[-C--:B------:R-:W-:Y:S01]  /*3900*/  FMUL R28, R28, R7.reuse ;  /* 0x000000071c1c7220 */ /* 0x080fe20000400000 */
[----:B------:R-:W-:Y:S01]  /*3910*/  FFMA R2, R19, R2, R10 ;  /* 0x0000000213027223 */ /* 0x000fe2000000000a */
[-C--:B------:R-:W-:Y:S01]  /*3920*/  FMUL R29, R29, R7.reuse ;  /* 0x000000071d1d7220 */ /* 0x080fe20000400000 */
        /* <DEDUP_REMOVED lines=27> */
[----:B------:R-:W-:Y:S01]  /*3ae0*/  FMUL R85, R85, R7 ;  /* 0x0000000755557220 */ /* 0x000fe20000400000 */
        /* <DEDUP_REMOVED lines=32> */
[----:B------:R-:W-:-:S02]  /*3cf0*/  F2FP.BF16.F32.PACK_AB R96, R12, R11 ;  /* 0x0000000b0c60723e */ /* 0x000fc400000010ff */
[----:B------:R-:W-:Y:S02]  /*3d00*/  F2FP.BF16.F32.PACK_AB R97, R107, R106 ;  /* 0x0000006a6b61723e */ /* 0x000fe400000010ff */
[----:B------:R-:W-:Y:S02]  /*3d10*/  F2FP.BF16.F32.PACK_AB R98, R14, R13 ;  /* 0x0000000d0e62723e */ /* 0x000fe400000010ff */
[----:B------:R-:W-:Y:S02]  /*3d20*/  F2FP.BF16.F32.PACK_AB R99, R111, R110 ;  /* 0x0000006e6f63723e */ /* 0x000fe400000010ff */
[----:B------:R-:W-:Y:S01]  /*3d30*/  F2FP.BF16.F32.PACK_AB R102, R16, R17 ;  /* 0x000000111066723e */ /* 0x000fe200000010ff */
[----:B-12---:R-:W-:Y:S06]  /*3d40*/  @!P0 BRA `(.L_x_27) ;  /* 0x0000000000048947 */ /* 0x006fec0003800000 */
[----:B------:R-:W-:Y:S01]  /*3d50*/  BPT.TRAP 0x1 ;  /* 0x000000040000795c */ /* 0x000fe20000300000 */
.L_x_27:
[----:B------:R-:W-:Y:S05]  /*3d60*/  @P2 BRA `(.L_x_28) ;  /* 0x0000000000082947 */ /* 0x000fea0003800000 */
[----:B------:R-:W1:Y:S02]  /*3d70*/  SYNCS.PHASECHK.TRANS64.TRYWAIT P2, [UR10+0x1c000], R9 ;  /* 0x01c00009ff0075a7 */ /* 0x000e64000804014a */
[----:B-1----:R-:W-:Y:S05]  /*3d80*/  @!P2 BRA `(.L_x_29) ;  /* 0x0000003000f4a947 */ /* 0x002fea0003800000 */
.L_x_28:
[----:B------:R-:W-:Y:S01]  /*3d90*/  ULEA UR10, UR38, UR5, 0xa ;  /* 0x00000005260a7291 */ /* 0x000fe2000f8e503f */
[----:B------:R-:W-:Y:S01]  /*3da0*/  WARPGROUP.ARRIVE ;  /* 0x00000000000079c5 */ /* 0x000fe20000000000 */
[----:B------:R-:W-:Y:S01]  /*3db0*/  UMOV UR11, 0x40000040 ;  /* 0x40000040000b7882 */ /* 0x000fe20000000000 */
[----:B------:R-:W-:Y:S01]  /*3dc0*/  UMOV UR15, 0x40000040 ;  /* 0x40000040000f7882 */ /* 0x000fe20000000000 */
[----:B------:R-:W-:Y:S01]  /*3dd0*/  UIADD3 UR14, UR10, 0x80, URZ ;  /* 0x000000800a0e7890 */ /* 0x000fe2000fffe03f */
[----:B------:R-:W-:-:S04]  /*3de0*/  F2FP.BF16.F32.PACK_AB R103, R119, R118 ;  /* 0x000000767767723e */ /* 0x000fc800000010ff */
[----:B------:R-:W-:Y:S01]  /*3df0*/  HGMMA.64x128x16.F32.BF16 R24, R88, gdesc[UR8].tnspB, R24, gsb0 ;  /* 0x41e0000858187df0 */ /* 0x000fe20008001818 */
[----:B------:R-:W-:Y:S02]  /*3e00*/  UMOV UR11, 0x40000040 ;  /* 0x40000040000b7882 */ /* 0x000fe40000000000 */
[----:B------:R-:W-:Y:S02]  /*3e10*/  WARPGROUP.DEPBAR.LE gsb0, 0x0 ;  /* 0x00008000000079c5 */ /* 0x000fe40000010000 */
[----:B------:R-:W-:-:S07]  /*3e20*/  WARPGROUP.ARRIVE ;  /* 0x00000000000079c5 */ /* 0x000fce0000000000 */
[----:B------:R-:W-:Y:S01]  /*3e30*/  HGMMA.64x128x16.F32.BF16 R24, R92, gdesc[UR12].tnspB, R24, gsb0 ;  /* 0x41e0000c5c187df0 */ /* 0x000fe20008001818 */
[----:B------:R-:W-:Y:S01]  /*3e40*/  UIADD3 UR14, UR10, 0x100, URZ ;  /* 0x000001000a0e7890 */ /* 0x000fe2000fffe03f */
[----:B------:R-:W-:Y:S01]  /*3e50*/  UMOV UR15, 0x40000040 ;  /* 0x40000040000f7882 */ /* 0x000fe20000000000 */
[----:B------:R-:W-:Y:S01]  /*3e60*/  UIADD3 UR10, UR10, 0x180, URZ ;  /* 0x000001800a0a7890 */ /* 0x000fe2000fffe03f */
[----:B------:R-:W-:Y:S02]  /*3e70*/  WARPGROUP.DEPBAR.LE gsb0, 0x0 ;  /* 0x00008000000079c5 */ /* 0x000fe40000010000 */
[----:B------:R-:W-:-:S06]  /*3e80*/  WARPGROUP.ARRIVE ;  /* 0x00000000000079c5 */ /* 0x000fcc0000000000 */
[----:B------:R-:W-:Y:S03]  /*3e90*/  HGMMA.64x128x16.F32.BF16 R24, R96, gdesc[UR12].tnspB, R24, gsb0 ;  /* 0x41e0000c60187df0 */ /* 0x000fe60008001818 */
[----:B------:R-:W-:Y:S02]  /*3ea0*/  WARPGROUP.DEPBAR.LE gsb0, 0x0 ;  /* 0x00008000000079c5 */ /* 0x000fe40000010000 */
[----:B------:R-:W-:-:S07]  /*3eb0*/  WARPGROUP.ARRIVE ;  /* 0x00000000000079c5 */ /* 0x000fce0000000000 */
[----:B------:R-:W-:Y:S03]  /*3ec0*/  HGMMA.64x128x16.F32.BF16 R24, R100, gdesc[UR8].tnspB, R24, gsb0 ;  /* 0x41e0000864187df0 */ /* 0x000fe60008001818 */
[----:B------:R-:W-:Y:S02]  /*3ed0*/  WARPGROUP.DEPBAR.LE gsb0, 0x0 ;  /* 0x00008000000079c5 */ /* 0x000fe40000010000 */
[----:B------:R-:W-:Y:S05]  /*3ee0*/  @!P0 BRA `(.L_x_30) ;  /* 0x0000000000048947 */ /* 0x000fea0003800000 */
[----:B------:R-:W-:Y:S01]  /*3ef0*/  BPT.TRAP 0x1 ;  /* 0x000000040000795c */ /* 0x000fe20000300000 */
.L_x_30:
[----:B------:R-:W-:-:S04]  /*3f00*/  ULEA UR10, UR4, UR37, 0x3 ;  /* 0x00000025040a7291 */ /* 0x000fc8000f8e183f */
[----:B------:R-:W-:-:S04]  /*3f10*/  UIADD3 UR10, UR10, 0x1c028, URZ ;  /* 0x0001c0280a0a7890 */ /* 0x000fc8000fffe03f */
[----:B------:R-:W-:-:S09]  /*3f20*/  UPRMT UR10, URZ, 0x654, UR10 ;  /* 0x000006543f0a7896 */ /* 0x000fd2000800000a */
[----:B------:R-:W-:Y:S01]  /*3f30*/  SYNCS.ARRIVE.TRANS64.RED.A1T0 RZ, [UR10], RZ ;  /* 0x000000ffffff79a7 */ /* 0x000fe2000810040a */
[----:B------:R-:W-:Y:S05]  /*3f40*/  @P1 BRA `(.L_x_31) ;  /* 0x0000000000041947 */ /* 0x000fea0003800000 */
[----:B------:R-:W-:Y:S01]  /*3f50*/  BPT.TRAP 0x1 ;  /* 0x000000040000795c */ /* 0x000fe20000300000 */
.L_x_31:
[----:B------:R-:W-:-:S04]  /*3f60*/  UIADD3 UR4, UR4, 0x1, URZ ;  /* 0x0000000104047890 */ /* 0x000fc8000fffe03f */
[----:B------:R-:W-:-:S04]  /*3f70*/  UISETP.NE.AND UP0, UPT, UR4, 0x5, UPT ;  /* 0x000000050400788c */ /* 0x000fc8000bf05270 */
[----:B------:R-:W-:Y:S01]  /*3f80*/  USEL UR10, UR4, URZ, UP0 ;  /* 0x0000003f040a7287 */ /* 0x000fe20008000000 */
[----:B------:R-:W-:Y:S11]  /*3f90*/  @!P0 BRA `(.L_x_32) ;  /* 0x0000000000048947 */ /* 0x000ff60003800000 */
[----:B------:R-:W-:Y:S01]  /*3fa0*/  BPT.TRAP 0x1 ;  /* 0x000000040000795c */ /* 0x000fe20000300000 */
.L_x_32:
[----:B------:R-:W-:-:S04]  /*3fb0*/  ULEA UR4, UR10, UR37, 0x3 ;  /* 0x000000250a047291 */ /* 0x000fc8000f8e183f */
[----:B------:R-:W-:-:S04]  /*3fc0*/  UIADD3 UR4, UR4, 0x1c028, URZ ;  /* 0x0001c02804047890 */ /* 0x000fc8000fffe03f */
[----:B------:R-:W-:-:S09]  /*3fd0*/  UPRMT UR4, URZ, 0x654, UR4 ;  /* 0x000006543f047896 */ /* 0x000fd20008000004 */
[----:B------:R-:W-:Y:S01]  /*3fe0*/  SYNCS.ARRIVE.TRANS64.RED.A1T0 RZ, [UR4], RZ ;  /* 0x000000ffffff79a7 */ /* 0x000fe20008100404 */
[----:B------:R-:W-:Y:S05]  /*3ff0*/  @P1 BRA `(.L_x_33) ;  /* 0x0000000000041947 */ /* 0x000fea0003800000 */
[----:B------:R-:W-:Y:S01]  /*4000*/  BPT.TRAP 0x1 ;  /* 0x000000040000795c */ /* 0x000fe20000300000 */
.L_x_33:
[----:B------:R-:W-:Y:S01]  /*4010*/  UIADD3 UR38, UR38, 0x1, URZ ;  /* 0x0000000126267890 */ /* 0x000fe2000fffe03f */
[C---:B------:R-:W-:Y:S01]  /*4020*/  ISETP.GT.AND P2, PT, R5.reuse, 0x2, PT ;  /* 0x000000020500780c */ /* 0x040fe20003f44270 */
[----:B------:R-:W-:Y:S01]  /*4030*/  UIADD3 UR4, UR10, 0x1, URZ ;  /* 0x000000010a047890 */ /* 0x000fe2000fffe03f */
[----:B------:R-:W-:Y:S01]  /*4040*/  IADD3 R5, R5, -0x1, RZ ;  /* 0xffffffff05057810 */ /* 0x000fe20007ffe0ff */
[----:B------:R-:W-:Y:S01]  /*4050*/  UISETP.NE.AND UP1, UPT, UR38, 0x5, UPT ;  /* 0x000000052600788c */ /* 0x000fe2000bf25270 */
[----:B------:R-:W-:Y:S01]  /*4060*/  MOV R7, R3 ;  /* 0x0000000300077202 */ /* 0x000fe20000000f00 */
[----:B------:R-:W-:Y:S01]  /*4070*/  UISETP.NE.AND UP0, UPT, UR4, 0x5, UPT ;  /* 0x000000050400788c */ /* 0x000fe2000bf05270 */
[----:B-1----:R-:W-:Y:S01]  /*4080*/  MOV R9, R4 ;  /* 0x0000000400097202 */ /* 0x002fe20000000f00 */
[----:B------:R-:W-:Y:S02]  /*4090*/  USEL UR10, URZ, 0x1, UP1 ;  /* 0x000000013f0a7887 */ /* 0x000fe40008800000 */
[----:B------:R-:W-:-:S02]  /*40a0*/  USEL UR4, UR4, URZ, UP0 ;  /* 0x0000003f04047287 */ /* 0x000fc40008000000 */
[----:B------:R-:W-:Y:S02]  /*40b0*/  USEL UR38, UR38, URZ, UP1 ;  /* 0x0000003f26267287 */ /* 0x000fe40008800000 */
[----:B------:R-:W-:Y:S01]  /*40c0*/  LOP3.LUT R6, R6, UR10, RZ, 0x3c, !PT ;  /* 0x0000000a06067c12 */ /* 0x000fe2000f8e3cff */
[----:B------:R-:W-:Y:S09]  /*40d0*/  @P2 BRA `(.L_x_34) ;  /* 0xffffffe400142947 */ /* 0x000ff2000383ffff */
.L_x_23:
[----:B------:R-:W3:Y:S01]  /*40e0*/  SHFL.BFLY PT, R5, R0, 0x1, 0x1f ;  /* 0x0c201f0000057f89 */ /* 0x000ee200000e0000 */
[----:B------:R-:W-:Y:S01]  /*40f0*/  BSSY B0, `(.L_x_35) ;  /* 0x0000023000007945 */ /* 0x000fe20003800000 */
[----:B------:R-:W-:Y:S02]  /*4100*/  MOV R9, 0x7f800000 ;  /* 0x7f80000000097802 */ /* 0x000fe40000000f00 */
[----:B------:R-:W4:Y:S01]  /*4110*/  SHFL.BFLY PT, R7, R2, 0x1, 0x1f ;  /* 0x0c201f0002077f89 */ /* 0x000f2200000e0000 */
[----:B------:R-:W-:Y:S02]  /*4120*/  MOV R10, 0x3f800000 ;  /* 0x3f800000000a7802 */ /* 0x000fe40000000f00 */
[----:B------:R-:W-:Y:S01]  /*4130*/  MOV R11, 0x7f800000 ;  /* 0x7f800000000b7802 */ /* 0x000fe20000000f00 */
[----:B---3--:R-:W-:Y:S01]  /*4140*/  FADD R5, R5, R0 ;  /* 0x0000000005057221 */ /* 0x008fe20000000000 */
[----:B----4-:R-:W-:-:S04]  /*4150*/  FADD R14, R7, R2 ;  /* 0x00000002070e7221 */ /* 0x010fc80000000000 */
[----:B--2---:R-:W2:Y:S04]  /*4160*/  SHFL.BFLY PT, R6, R5, 0x2, 0x1f ;  /* 0x0c401f0005067f89 */ /* 0x004ea800000e0000 */
[----:B------:R-:W3:Y:S01]  /*4170*/  SHFL.BFLY PT, R15, R14, 0x2, 0x1f ;  /* 0x0c401f000e0f7f89 */ /* 0x000ee200000e0000 */
[C---:B--2---:R-:W-:Y:S01]  /*4180*/  FSETP.NE.AND P0, PT, R5.reuse, -R6, PT ;  /* 0x800000060500720b */ /* 0x044fe20003f05000 */
[----:B------:R-:W-:Y:S01]  /*4190*/  FADD R2, R5, R6 ;  /* 0x0000000605027221 */ /* 0x000fe20000000000 */
[----:B------:R-:W-:Y:S01]  /*41a0*/  MOV R6, 0x3f800000 ;  /* 0x3f80000000067802 */ /* 0x000fe20000000f00 */
[----:B---3--:R-:W-:-:S10]  /*41b0*/  FADD R8, R14, R15 ;  /* 0x0000000f0e087221 */ /* 0x008fd40000000000 */
[----:B------:R-:W-:Y:S05]  /*41c0*/  @!P0 BRA `(.L_x_36) ;  /* 0x0000000000548947 */ /* 0x000fea0003800000 */
[----:B------:R-:W-:Y:S01]  /*41d0*/  IADD3 R0, R2, 0x1800000, RZ ;  /* 0x0180000002007810 */ /* 0x000fe20007ffe0ff */
[----:B------:R-:W-:Y:S03]  /*41e0*/  BSSY B1, `(.L_x_37) ;  /* 0x000000c000017945 */ /* 0x000fe60003800000 */
[----:B------:R-:W-:-:S04]  /*41f0*/  LOP3.LUT R0, R0, 0x7f800000, RZ, 0xc0, !PT ;  /* 0x7f80000000007812 */ /* 0x000fc800078ec0ff */
[----:B------:R-:W-:-:S13]  /*4200*/  ISETP.GT.U32.AND P0, PT, R0, 0x1ffffff, PT ;  /* 0x01ffffff0000780c */ /* 0x000fda0003f04070 */
[----:B------:R-:W-:Y:S05]  /*4210*/  @P0 BRA `(.L_x_38) ;  /* 0x0000000000100947 */ /* 0x000fea0003800000 */
[----:B------:R-:W-:-:S07]  /*4220*/  MOV R13, 0x4240 ;  /* 0x00004240000d7802 */ /* 0x000fce0000000f00 */
[----:B-1----:R-:W-:Y:S05]  /*4230*/  CALL.REL.NOINC `($__internal_0_$__cuda_sm20_rcp_rn_f32_slowpath) ;  /* 0x0000003000707944 */ /* 0x002fea0003c00000 */
[----:B------:R-:W-:Y:S01]  /*4240*/  MOV R6, R5 ;  /* 0x0000000500067202 */ /* 0x000fe20000000f00 */
[----:B------:R-:W-:Y:S06]  /*4250*/  BRA `(.L_x_39) ;  /* 0x0000000000107947 */ /* 0x000fec0003800000 */
.L_x_38:
[----:B------:R-:W2:Y:S02]  /*4260*/  MUFU.RCP R5, R2 ;  /* 0x0000000200057308 */ /* 0x000ea40000001000 */
[----:B--2---:R-:W-:-:S04]  /*4270*/  FFMA R0, R2, R5, -1 ;  /* 0xbf80000002007423 */ /* 0x004fc80000000005 */
[----:B------:R-:W-:-:S04]  /*4280*/  FADD.FTZ R0, -R0, -RZ ;  /* 0x800000ff00007221 */ /* 0x000fc80000010100 */
[----:B------:R-:W-:-:S07]  /*4290*/  FFMA R6, R5, R0, R5 ;  /* 0x0000000005067223 */ /* 0x000fce0000000005 */
.L_x_39:
[----:B-1----:R-:W-:Y:S05]  /*42a0*/  BSYNC B1 ;  /* 0x0000000000017941 */ /* 0x002fea0003800000 */
.L_x_37:
[----:B------:R-:W-:Y:S01]  /*42b0*/  FSETP.GEU.AND P0, PT, |R2|, 1.175494350822287508e-38, PT ;  /* 0x008000000200780b */ /* 0x000fe20003f0e200 */
[----:B------:R-:W-:-:S12]  /*42c0*/  ULDC UR4, c[0x0][0x600] ;  /* 0x0001800000047ab9 */ /* 0x000fd80000000800 */
[----:B------:R-:W-:-:S04]  /*42d0*/  @!P0 FMUL R2, R2, 16777216 ;  /* 0x4b80000002028820 */ /* 0x000fc80000400000 */
[----:B------:R-:W1:Y:S02]  /*42e0*/  MUFU.LG2 R0, R2 ;  /* 0x0000000200007308 */ /* 0x000e640000000c00 */
[----:B-1----:R-:W-:-:S04]  /*42f0*/  @!P0 FADD R0, R0, -24 ;  /* 0xc1c0000000008421 */ /* 0x002fc80000000000 */
[----:B------:R-:W-:-:S04]  /*4300*/  FMUL R0, R0, 0.69314718246459960938 ;  /* 0x3f31721800007820 */ /* 0x000fc80000400000 */
[----:B------:R-:W-:-:S07]  /*4310*/  FFMA R11, R3, UR4, R0 ;  /* 0x00000004030b7c23 */ /* 0x000fce0008000000 */
.L_x_36:
[----:B-1----:R-:W-:Y:S05]  /*4320*/  BSYNC B0 ;  /* 0x0000000000007941 */ /* 0x002fea0003800000 */
.L_x_35:
[----:B------:R-:W-:Y:S01]  /*4330*/  FSETP.NE.AND P0, PT, R14, -R15, PT ;  /* 0x8000000f0e00720b */ /* 0x000fe20003f05000 */
[----:B------:R-:W-:Y:S01]  /*4340*/  ULDC UR4, c[0x0][0x608] ;  /* 0x0001820000047ab9 */ /* 0x000fe20000000800 */
[----:B------:R-:W-:Y:S01]  /*4350*/  BSSY B0, `(.L_x_40) ;  /* 0x0000039000007945 */ /* 0x000fe20003800000 */
[----:B------:R-:W-:-:S04]  /*4360*/  FMUL R6, R6, UR4 ;  /* 0x0000000406067c20 */ /* 0x000fc80008400000 */
        /* <DEDUP_REMOVED lines=32> */
[----:B------:R-:W-:Y:S06]  /*4570*/  @!P0 BRA `(.L_x_41) ;  /* 0x0000000000588947 */ /* 0x000fec0003800000 */
[----:B------:R-:W-:Y:S01]  /*4580*/  IADD3 R0, R8, 0x1800000, RZ ;  /* 0x0180000008007810 */ /* 0x000fe20007ffe0ff */
[----:B------:R-:W-:Y:S03]  /*4590*/  BSSY B1, `(.L_x_42) ;  /* 0x000000d000017945 */ /* 0x000fe60003800000 */
[----:B------:R-:W-:-:S04]  /*45a0*/  LOP3.LUT R0, R0, 0x7f800000, RZ, 0xc0, !PT ;  /* 0x7f80000000007812 */ /* 0x000fc800078ec0ff */
[----:B------:R-:W-:-:S13]  /*45b0*/  ISETP.GT.U32.AND P0, PT, R0, 0x1ffffff, PT ;  /* 0x01ffffff0000780c */ /* 0x000fda0003f04070 */
[----:B------:R-:W-:Y:S05]  /*45c0*/  @P0 BRA `(.L_x_43) ;  /* 0x0000000000140947 */ /* 0x000fea0003800000 */
[----:B------:R-:W-:Y:S02]  /*45d0*/  MOV R2, R8 ;  /* 0x0000000800027202 */ /* 0x000fe40000000f00 */
[----:B------:R-:W-:-:S07]  /*45e0*/  MOV R13, 0x4600 ;  /* 0x00004600000d7802 */ /* 0x000fce0000000f00 */
[----:B------:R-:W-:Y:S05]  /*45f0*/  CALL.REL.NOINC `($__internal_0_$__cuda_sm20_rcp_rn_f32_slowpath) ;  /* 0x0000002c00807944 */ /* 0x000fea0003c00000 */
[----:B------:R-:W-:Y:S01]  /*4600*/  MOV R10, R5 ;  /* 0x00000005000a7202 */ /* 0x000fe20000000f00 */
[----:B------:R-:W-:Y:S06]  /*4610*/  BRA `(.L_x_44) ;  /* 0x0000000000107947 */ /* 0x000fec0003800000 */
.L_x_43:
[----:B------:R-:W1:Y:S02]  /*4620*/  MUFU.RCP R3, R8 ;  /* 0x0000000800037308 */ /* 0x000e640000001000 */
[----:B-1----:R-:W-:-:S04]  /*4630*/  FFMA R0, R8, R3, -1 ;  /* 0xbf80000008007423 */ /* 0x002fc80000000003 */
[----:B------:R-:W-:-:S04]  /*4640*/  FADD.FTZ R0, -R0, -RZ ;  /* 0x800000ff00007221 */ /* 0x000fc80000010100 */
[----:B------:R-:W-:-:S07]  /*4650*/  FFMA R10, R3, R0, R3 ;  /* 0x00000000030a7223 */ /* 0x000fce0000000003 */
.L_x_44:
[----:B------:R-:W-:Y:S05]  /*4660*/  BSYNC B1 ;  /* 0x0000000000017941 */ /* 0x000fea0003800000 */
.L_x_42:
[----:B------:R-:W-:Y:S01]  /*4670*/  FSETP.GEU.AND P0, PT, |R8|, 1.175494350822287508e-38, PT ;  /* 0x008000000800780b */ /* 0x000fe20003f0e200 */
[----:B------:R-:W-:-:S12]  /*4680*/  ULDC UR4, c[0x0][0x600] ;  /* 0x0001800000047ab9 */ /* 0x000fd80000000800 */
[----:B------:R-:W-:-:S04]  /*4690*/  @!P0 FMUL R8, R8, 16777216 ;  /* 0x4b80000008088820 */ /* 0x000fc80000400000 */
[----:B------:R-:W1:Y:S02]  /*46a0*/  MUFU.LG2 R0, R8 ;  /* 0x0000000800007308 */ /* 0x000e640000000c00 */
[----:B-1----:R-:W-:-:S04]  /*46b0*/  @!P0 FADD R0, R0, -24 ;  /* 0xc1c0000000008421 */ /* 0x002fc80000000000 */
[----:B------:R-:W-:-:S04]  /*46c0*/  FMUL R9, R0, 0.69314718246459960938 ;  /* 0x3f31721800097820 */ /* 0x000fc80000400000 */
[----:B------:R-:W-:-:S07]  /*46d0*/  FFMA R9, R4, UR4, R9 ;  /* 0x0000000404097c23 */ /* 0x000fce0008000009 */
.L_x_41:
[----:B------:R-:W-:Y:S05]  /*46e0*/  BSYNC B0 ;  /* 0x0000000000007941 */ /* 0x000fea0003800000 */
.L_x_40:
[----:B------:R-:W-:Y:S01]  /*46f0*/  UIADD3 UR4, UR36, -0x1, URZ ;  /* 0xffffffff24047890 */ /* 0x000fe2000fffe03f */
[----:B------:R-:W1:Y:S01]  /*4700*/  S2R R2, SR_TID.X ;  /* 0x0000000000027919 */ /* 0x000e620000002100 */
[----:B------:R-:W-:Y:S01]  /*4710*/  ULDC UR5, c[0x0][0x608] ;  /* 0x0001820000057ab9 */ /* 0x000fe20000000800 */
[----:B------:R-:W-:Y:S01]  /*4720*/  ULDC.64 UR8, c[0x0][0x208] ;  /* 0x0000820000087ab9 */ /* 0x000fe20000000a00 */
[----:B------:R-:W-:Y:S02]  /*4730*/  FMUL R10, R10, UR5 ;  /* 0x000000050a0a7c20 */ /* 0x000fe40008400000 */
[----:B------:R-:W-:Y:S01]  /*4740*/  ISETP.NE.AND P0, PT, RZ, UR4, PT ;  /* 0x00000004ff007c0c */ /* 0x000fe2000bf05270 */
[----:B------:R-:W-:-:S03]  /*4750*/  ULEA UR4, UR36, UR37, 0x3 ;  /* 0x0000002524047291 */ /* 0x000fc6000f8e183f */
[----:B------:R-:W-:-:S04]  /*4760*/  SEL R0, RZ, 0x1, P0 ;  /* 0x00000001ff007807 */ /* 0x000fc80000000000 */
[----:B------:R-:W-:-:S04]  /*4770*/  SHF.L.U32 R0, R0, 0x1f, RZ ;  /* 0x0000001f00007819 */ /* 0x000fc800000006ff */
[----:B------:R-:W2:Y:S01]  /*4780*/  SYNCS.PHASECHK.TRANS64.TRYWAIT P0, [UR4+0x1c098], R0 ;  /* 0x01c09800ff0075a7 */ /* 0x000ea20008000144 */
[C---:B-1----:R-:W-:Y:S02]  /*4790*/  LOP3.LUT P1, RZ, R2.reuse, 0x3, RZ, 0xc0, !PT ;  /* 0x0000000302ff7812 */ /* 0x042fe4000782c0ff */
[----:B------:R-:W-:Y:S01]  /*47a0*/  LOP3.LUT R16, R2, 0x7f, RZ, 0xc0, !PT ;  /* 0x0000007f02107812 */ /* 0x000fe200078ec0ff */
[----:B--2---:R-:W-:Y:S10]  /*47b0*/  @!P0 BRA `(.L_x_45) ;  /* 0x0000002800808947 */ /* 0x004ff40003800000 */
.L_x_98:
[----:B------:R-:W-:Y:S01]  /*47c0*/  USHF.L.U32 UR42, UR7, 0x6, URZ ;  /* 0x00000006072a7899 */ /* 0x000fe2000800063f */
[----:B------:R-:W-:Y:S01]  /*47d0*/  BSSY B0, `(.L_x_46) ;  /* 0x0000018000007945 */ /* 0x000fe20003800000 */
[----:B------:R-:W-:-:S03]  /*47e0*/  SHF.R.U32.HI R17, RZ, 0x5, R16 ;  /* 0x00000005ff117819 */ /* 0x000fc60000011610 */
[----:B------:R-:W-:Y:S07]  /*47f0*/  @P1 BRA `(.L_x_47) ;  /* 0x0000000000541947 */ /* 0x000fee0003800000 */
[----:B------:R-:W2:Y:S01]  /*4800*/  S2UR UR4, SR_CTAID.Y ;  /* 0x00000000000479c3 */ /* 0x000ea20000002600 */
[----:B-1----:R-:W-:Y:S01]  /*4810*/  SHF.R.U32.HI R0, RZ, 0x2, R2 ;  /* 0x00000002ff007819 */ /* 0x002fe20000011602 */
[----:B------:R-:W-:Y:S01]  /*4820*/  ULDC.64 UR6, c[0x0][0x688] ;  /* 0x0001a20000067ab9 */ /* 0x000fe20000000a00 */
[----:B------:R-:W-:Y:S02]  /*4830*/  SHF.L.U32 R3, R17, 0x4, RZ ;  /* 0x0000000411037819 */ /* 0x000fe400000006ff */
[----:B------:R-:W-:-:S03]  /*4840*/  LOP3.LUT R0, R0, 0x7, RZ, 0xc0, !PT ;  /* 0x0000000700007812 */ /* 0x000fc600078ec0ff */
[----:B------:R-:W1:Y:S01]  /*4850*/  S2UR UR5, SR_CTAID.Z ;  /* 0x00000000000579c3 */ /* 0x000e620000002700 */
[----:B------:R-:W-:-:S04]  /*4860*/  LOP3.LUT R0, R3, 0xfffffff0, R0, 0xe2, !PT ;  /* 0xfffffff003007812 */ /* 0x000fc800078ee200 */
[----:B------:R-:W-:-:S04]  /*4870*/  IADD3 R3, R0, UR42, RZ ;  /* 0x0000002a00037c10 */ /* 0x000fc8000fffe0ff */
[----:B------:R-:W-:Y:S01]  /*4880*/  IADD3 R2, R3, 0x8, RZ ;  /* 0x0000000803027810 */ /* 0x000fe20007ffe0ff */
[----:B--2---:R-:W-:-:S04]  /*4890*/  UIMAD UR4, UR4, UR6, UR42 ;  /* 0x00000006040472a4 */ /* 0x004fc8000f8e022a */
[----:B-1----:R-:W-:-:S03]  /*48a0*/  UIMAD UR4, UR5, UR7, UR4 ;  /* 0x00000007050472a4 */ /* 0x002fc6000f8e0204 */
[----:B------:R-:W-:Y:S02]  /*48b0*/  ULDC UR5, c[0x0][0x288] ;  /* 0x0000a20000057ab9 */ /* 0x000fe40000000800 */
[----:B------:R-:W-:Y:S02]  /*48c0*/  ISETP.GE.U32.AND P0, PT, R3, UR5, PT ;  /* 0x0000000503007c0c */ /* 0x000fe4000bf06070 */
[----:B------:R-:W-:Y:S02]  /*48d0*/  IADD3 R0, P2, R0, UR4, RZ ;  /* 0x0000000400007c10 */ /* 0x000fe4000ff5e0ff */
[----:B------:R-:W-:Y:S01]  /*48e0*/  ISETP.GE.U32.AND P1, PT, R2, UR5, PT ;  /* 0x0000000502007c0c */ /* 0x000fe2000bf26070 */
[----:B------:R-:W-:Y:S01]  /*48f0*/  ULDC.64 UR4, c[0x0][0x680] ;  /* 0x0001a00000047ab9 */ /* 0x000fe20000000a00 */
[----:B------:R-:W-:Y:S02]  /*4900*/  IADD3.X R3, RZ, RZ, RZ, P2, !PT ;  /* 0x000000ffff037210 */ /* 0x000fe400017fe4ff */
[----:B------:R-:W-:-:S04]  /*4910*/  LEA R2, P2, R0, UR4, 0x2 ;  /* 0x0000000400027c11 */ /* 0x000fc8000f8410ff */
[----:B------:R-:W-:-:S05]  /*4920*/  LEA.HI.X R3, R0, UR5, R3, 0x2, P2 ;  /* 0x0000000500037c11 */ /* 0x000fca00090f1403 */
[----:B------:R2:W-:Y:S04]  /*4930*/  @!P0 STG.E desc[UR8][R2.64], R11 ;  /* 0x0000000b02008986 */ /* 0x0005e8000c101908 */
[----:B------:R2:W-:Y:S02]  /*4940*/  @!P1 STG.E desc[UR8][R2.64+0x20], R9 ;  /* 0x0000200902009986 */ /* 0x0005e4000c101908 */
.L_x_47:
[----:B------:R-:W-:Y:S05]  /*4950*/  BSYNC B0 ;  /* 0x0000000000007941 */ /* 0x000fea0003800000 */
.L_x_46:
[----:B------:R-:W-:Y:S01]  /*4960*/  ULDC.64 UR4, c[0x0][0x730] ;  /* 0x0001cc0000047ab9 */ /* 0x000fe20000000a00 */
[-C--:B------:R-:W-:Y:S01]  /*4970*/  FMUL R26, R26, R10.reuse ;  /* 0x0000000a1a1a7220 */ /* 0x080fe20000400000 */
[----:B------:R-:W-:Y:S01]  /*4980*/  ISETP.NE.U32.AND P0, PT, RZ, UR4, PT ;  /* 0x00000004ff007c0c */ /* 0x000fe2000bf05070 */
[-C--:B------:R-:W-:Y:S01]  /*4990*/  FMUL R88, R27, R10.reuse ;  /* 0x0000000a1b587220 */ /* 0x080fe20000400000 */
[-C--:B------:R-:W-:Y:S01]  /*49a0*/  FMUL R30, R30, R10.reuse ;  /* 0x0000000a1e1e7220 */ /* 0x080fe20000400000 */
[-C--:B------:R-:W-:Y:S01]  /*49b0*/  FMUL R90, R31, R10.reuse ;  /* 0x0000000a1f5a7220 */ /* 0x080fe20000400000 */
[----:B------:R-:W-:Y:S01]  /*49c0*/  ISETP.NE.AND.EX P0, PT, RZ, UR5, PT, P0 ;  /* 0x00000005ff007c0c */ /* 0x000fe2000bf05300 */
        /* <DEDUP_REMOVED lines=28> */
[----:B------:R-:W-:Y:S06]  /*4b90*/  @P0 BRA `(.L_x_48) ;  /* 0x0000000000200947 */ /* 0x000fec0003800000 */
[----:B------:R-:W-:Y:S02]  /*4ba0*/  ULDC.64 UR4, c[0x0][0x728] ;  /* 0x0001ca0000047ab9 */ /* 0x000fe40000000a00 */
[----:B------:R-:W-:-:S04]  /*4bb0*/  ISETP.NE.U32.AND P0, PT, RZ, UR4, PT ;  /* 0x00000004ff007c0c */ /* 0x000fc8000bf05070 */
[----:B------:R-:W-:-:S13]  /*4bc0*/  ISETP.NE.AND.EX P0, PT, RZ, UR5, PT, P0 ;  /* 0x00000005ff007c0c */ /* 0x000fda000bf05300 */
[----:B------:R-:W-:Y:S05]  /*4bd0*/  @!P0 BRA `(.L_x_49) ;  /* 0x00000000000c8947 */ /* 0x000fea0003800000 */
[----:B-12---:R-:W1:Y:S02]  /*4be0*/  LDC.64 R2, c[0x0][0x728] ;  /* 0x0001ca00ff027b82 */ /* 0x006e640000000a00 */
[----:B-1----:R4:W5:Y:S01]  /*4bf0*/  LDG.E R2, desc[UR8][R2.64] ;  /* 0x0000000802027981 */ /* 0x002962000c1e1900 */
[----:B------:R-:W-:Y:S05]  /*4c00*/  BRA `(.L_x_48) ;  /* 0x0000000000047947 */ /* 0x000fea0003800000 */
.L_x_49:
[----:B--2---:R-:W3:Y:S02]  /*4c10*/  LDC R2, c[0x0][0x720] ;  /* 0x0001c800ff027b82 */ /* 0x004ee40000000800 */
.L_x_48:
[----:B-1----:R-:W-:Y:S02]  /*4c20*/  MOV R0, RZ ;  /* 0x000000ff00007202 */ /* 0x002fe40000000f00 */
[----:B---3-5:R-:W-:Y:S02]  /*4c30*/  MOV R47, R2 ;  /* 0x00000002002f7202 */ /* 0x028fe40000000f00 */
[----:B------:R-:W-:-:S13]  /*4c40*/  LOP3.LUT P0, RZ, R0, 0x1bf, RZ, 0xc0, !PT ;  /* 0x000001bf00ff7812 */ /* 0x000fda000780c0ff */
[----:B------:R-:W-:Y:S05]  /*4c50*/  @!P0 BRA `(.L_x_50) ;  /* 0x0000000000408947 */ /* 0x000fea0003800000 */
[----:B------:R-:W-:Y:S01]  /*4c60*/  MOV R0, 0x0 ;  /* 0x0000000000007802 */ /* 0x000fe20000000f00 */
[----:B------:R-:W-:Y:S01]  /*4c70*/  ULDC.64 UR4, c[0x4][0x70] ;  /* 0x01001c0000047ab9 */ /* 0x000fe20000000a00 */
[----:B------:R-:W-:Y:S01]  /*4c80*/  ULDC.64 UR6, c[0x4][0x8] ;  /* 0x0100020000067ab9 */ /* 0x000fe20000000a00 */
[----:B------:R-:W-:Y:S01]  /*4c90*/  MOV R4, UR4 ;  /* 0x0000000400047c02 */ /* 0x000fe20008000f00 */
[----:B--2-4-:R1:W2:Y:S01]  /*4ca0*/  LDC.64 R2, c[0x4][R0] ;  /* 0x0100000000027b82 */ /* 0x0142a20000000a00 */
[----:B------:R-:W-:Y:S01]  /*4cb0*/  IMAD.U32 R5, RZ, RZ, UR5 ;  /* 0x00000005ff057e24 */ /* 0x000fe2000f8e00ff */
[----:B------:R-:W-:Y:S01]  /*4cc0*/  ULDC.64 UR4, c[0x4][0x78] ;  /* 0x01001e0000047ab9 */ /* 0x000fe20000000a00 */
[----:B------:R-:W-:Y:S02]  /*4cd0*/  MOV R10, UR6 ;  /* 0x00000006000a7c02 */ /* 0x000fe40008000f00 */
[----:B------:R-:W-:Y:S02]  /*4ce0*/  MOV R6, UR4 ;  /* 0x0000000400067c02 */ /* 0x000fe40008000f00 */
[----:B------:R-:W-:-:S02]  /*4cf0*/  MOV R7, UR5 ;  /* 0x0000000500077c02 */ /* 0x000fc40008000f00 */
[----:B------:R-:W-:Y:S02]  /*4d00*/  MOV R11, UR7 ;  /* 0x00000007000b7c02 */ /* 0x000fe40008000f00 */
[----:B------:R-:W-:Y:S02]  /*4d10*/  MOV R8, 0x70 ;  /* 0x0000007000087802 */ /* 0x000fe40000000f00 */
[----:B------:R-:W-:Y:S02]  /*4d20*/  MOV R12, 0x1 ;  /* 0x00000001000c7802 */ /* 0x000fe40000000f00 */
[----:B-1----:R-:W-:-:S07]  /*4d30*/  MOV R13, RZ ;  /* 0x000000ff000d7202 */ /* 0x002fce0000000f00 */
[----:B------:R-:W-:-:S07]  /*4d40*/  LEPC R20, `(.L_x_50) ;  /* 0x000000001014794e */ /* 0x000fce0000000000 */
[----:B--2---:R-:W-:Y:S05]  /*4d50*/  CALL.ABS.NOINC R2 ;  /* 0x0000000002007343 */ /* 0x004fea0003c00000 */
.L_x_50:
[----:B------:R-:W-:Y:S01]  /*4d60*/  UIADD3 UR4, UR36, -0x1, URZ ;  /* 0xffffffff24047890 */ /* 0x000fe2000fffe03f */
[----:B------:R-:W-:-:S05]  /*4d70*/  MOV R18, UR37 ;  /* 0x0000002500127c02 */ /* 0x000fca0008000f00 */
[----:B--2-4-:R-:W-:-:S05]  /*4d80*/  MOV R3, UR4 ;  /* 0x0000000400037c02 */ /* 0x014fca0008000f00 */
[----:B------:R-:W-:-:S05]  /*4d90*/  IMAD R18, R3, 0x2200, R18 ;  /* 0x0000220003127824 */ /* 0x000fca00078e0212 */
[----:B------:R-:W-:-:S13]  /*4da0*/  LOP3.LUT P0, RZ, R18, 0x1b0, RZ, 0xc0, !PT ;  /* 0x000001b012ff7812 */ /* 0x000fda000780c0ff */
[----:B------:R-:W-:Y:S05]  /*4db0*/  @!P0 BRA `(.L_x_51) ;  /* 0x0000000000408947 */ /* 0x000fea0003800000 */
[----:B------:R-:W-:Y:S01]  /*4dc0*/  MOV R0, 0x0 ;  /* 0x0000000000007802 */ /* 0x000fe20000000f00 */
[----:B------:R-:W-:Y:S01]  /*4dd0*/  ULDC.64 UR4, c[0x4][0x70] ;  /* 0x01001c0000047ab9 */ /* 0x000fe20000000a00 */
[----:B------:R-:W-:Y:S01]  /*4de0*/  ULDC.64 UR6, c[0x4][0x78] ;  /* 0x01001e0000067ab9 */ /* 0x000fe20000000a00 */
[----:B------:R-:W-:Y:S01]  /*4df0*/  MOV R4, UR4 ;  /* 0x0000000400047c02 */ /* 0x000fe20008000f00 */
[----:B------:R1:W2:Y:S01]  /*4e00*/  LDC.64 R2, c[0x4][R0] ;  /* 0x0100000000027b82 */ /* 0x0002a20000000a00 */
[----:B------:R-:W-:Y:S01]  /*4e10*/  MOV R5, UR5 ;  /* 0x0000000500057c02 */ /* 0x000fe20008000f00 */
        /* <DEDUP_REMOVED lines=10> */
.L_x_51:
[----:B------:R-:W1:Y:S01]  /*4ec0*/  S2R R5, SR_TID.X ;  /* 0x0000000000057919 */ /* 0x000e620000002100 */
[----:B------:R-:W-:Y:S01]  /*4ed0*/  ULDC.64 UR4, c[0x0][0x730] ;  /* 0x0001cc0000047ab9 */ /* 0x000fe20000000a00 */
[----:B------:R-:W-:Y:S02]  /*4ee0*/  IADD3 R16, R16, 0x1f, RZ ;  /* 0x0000001f10107810 */ /* 0x000fe40007ffe0ff */
[----:B------:R-:W-:Y:S02]  /*4ef0*/  ISETP.NE.U32.AND P0, PT, RZ, UR4, PT ;  /* 0x00000004ff007c0c */ /* 0x000fe4000bf05070 */
[----:B------:R-:W-:Y:S02]  /*4f00*/  ISETP.GT.U32.AND P1, PT, R16, 0x3e, PT ;  /* 0x0000003e1000780c */ /* 0x000fe40003f24070 */
[----:B------:R-:W-:-:S13]  /*4f10*/  ISETP.NE.AND.EX P0, PT, RZ, UR5, PT, P0 ;  /* 0x00000005ff007c0c */ /* 0x000fda000bf05300 */
[----:B------:R-:W2:Y:S01]  /*4f20*/  @P0 LDC R47, c[0x0][0x720] ;  /* 0x0001c800ff2f0b82 */ /* 0x000ea20000000800 */
[C---:B-1----:R-:W-:Y:S02]  /*4f30*/  SHF.L.U32 R0, R5.reuse, 0x5, RZ ;  /* 0x0000000505007819 */ /* 0x042fe400000006ff */
[----:B------:R-:W-:Y:S02]  /*4f40*/  SHF.R.U32.HI R3, RZ, 0x1, R5 ;  /* 0x00000001ff037819 */ /* 0x000fe40000011605 */
[C---:B------:R-:W-:Y:S02]  /*4f50*/  LOP3.LUT R2, R0.reuse, 0xc0, RZ, 0xc0, !PT ;  /* 0x000000c000027812 */ /* 0x040fe400078ec0ff */
[----:B------:R-:W-:Y:S02]  /*4f60*/  LOP3.LUT R4, R0, 0x20, RZ, 0xc0, !PT ;  /* 0x0000002000047812 */ /* 0x000fe400078ec0ff */
[----:B------:R-:W-:Y:S01]  /*4f70*/  LOP3.LUT R2, R2, 0x8, R3, 0xf8, !PT ;  /* 0x0000000802027812 */ /* 0x000fe200078ef803 */
[----:B------:R-:W-:Y:S01]  /*4f80*/  IMAD.SHL.U32 R3, R5, 0x4, RZ ;  /* 0x0000000405037824 */ /* 0x000fe200078e00ff */
[----:B------:R-:W-:-:S02]  /*4f90*/  LEA R4, R17, R4, 0x9 ;  /* 0x0000000411047211 */ /* 0x000fc400078e48ff */
[----:B------:R-:W-:Y:S01]  /*4fa0*/  LOP3.LUT R0, R0, 0x100, RZ, 0xc0, !PT ;  /* 0x0000010000007812 */ /* 0x000fe200078ec0ff */
[-C--:B--2---:R-:W-:Y:S01]  /*4fb0*/  FMUL R7, R88, R47.reuse ;  /* 0x0000002f58077220 */ /* 0x084fe20000400000 */
[----:B------:R-:W-:Y:S01]  /*4fc0*/  LOP3.LUT R3, R2, 0x18, R3, 0x78, !PT ;  /* 0x0000001802037812 */ /* 0x000fe200078e7803 */
[-C--:B------:R-:W-:Y:S01]  /*4fd0*/  FMUL R2, R30, R47.reuse ;  /* 0x0000002f1e027220 */ /* 0x080fe20000400000 */
[----:B------:R-:W-:Y:S01]  /*4fe0*/  LOP3.LUT P0, RZ, R5, 0x4, RZ, 0xc0, !PT ;  /* 0x0000000405ff7812 */ /* 0x000fe2000780c0ff */
[-C--:B------:R-:W-:Y:S01]  /*4ff0*/  FMUL R5, R22, R47.reuse ;  /* 0x0000002f16057220 */ /* 0x080fe20000400000 */
[----:B------:R-:W-:Y:S01]  /*5000*/  IADD3 R3, R3, R4, R0 ;  /* 0x0000000403037210 */ /* 0x000fe20007ffe000 */
[-C--:B------:R-:W-:Y:S01]  /*5010*/  FMUL R4, R24, R47.reuse ;  /* 0x0000002f18047220 */ /* 0x080fe20000400000 */
[-C--:B------:R-:W-:Y:S01]  /*5020*/  FMUL R0, R26, R47.reuse ;  /* 0x0000002f1a007220 */ /* 0x080fe20000400000 */
[-C--:B------:R-:W-:Y:S01]  /*5030*/  FMUL R9, R90, R47.reuse ;  /* 0x0000002f5a097220 */ /* 0x080fe20000400000 */
[-C--:B------:R-:W-:Y:S01]  /*5040*/  FMUL R10, R34, R47.reuse ;  /* 0x0000002f220a7220 */ /* 0x080fe20000400000 */
[-C--:B------:R-:W-:Y:S01]  /*5050*/  FMUL R11, R92, R47.reuse ;  /* 0x0000002f5c0b7220 */ /* 0x080fe20000400000 */
[-C--:B------:R-:W-:Y:S01]  /*5060*/  FMUL R12, R38, R47.reuse ;  /* 0x0000002f260c7220 */ /* 0x080fe20000400000 */
[-C--:B------:R-:W-:Y:S01]  /*5070*/  FMUL R13, R94, R47.reuse ;  /* 0x0000002f5e0d7220 */ /* 0x080fe20000400000 */
[----:B------:R-:W-:Y:S01]  /*5080*/  F2FP.BF16.F32.PACK_AB R4, R5, R4 ;  /* 0x000000040504723e */ /* 0x000fe200000010ff */
        /* <DEDUP_REMOVED lines=8> */
[----:B------:R-:W-:Y:S01]  /*5110*/  MOV R0, 0x10 ;  /* 0x0000001000007802 */ /* 0x000fe20000000f00 */
[-C--:B------:R-:W-:Y:S01]  /*5120*/  FMUL R41, R41, R47.reuse ;  /* 0x0000002f29297220 */ /* 0x080fe20000400000 */
[----:B------:R-:W-:Y:S01]  /*5130*/  LEA R3, R3, R18, 0x1 ;  /* 0x0000001203037211 */ /* 0x000fe200078e08ff */
[-C--:B------:R-:W-:Y:S01]  /*5140*/  FMUL R40, R40, R47.reuse ;  /* 0x0000002f28287220 */ /* 0x080fe20000400000 */
[----:B------:R-:W-:Y:S01]  /*5150*/  F2FP.BF16.F32.PACK_AB R7, R9, R2 ;  /* 0x000000020907723e */ /* 0x000fe200000010ff */
        /* <DEDUP_REMOVED lines=46> */
[----:B------:R-:W-:Y:S01]  /*5440*/  FMUL R47, R86, R47 ;  /* 0x0000002f562f7220 */ /* 0x000fe20000400000 */
[----:B------:R-:W-:-:S02]  /*5450*/  F2FP.BF16.F32.PACK_AB R6, R29, R6 ;  /* 0x000000061d06723e */ /* 0x000fc400000010ff */
[----:B------:R-:W-:Y:S02]  /*5460*/  F2FP.BF16.F32.PACK_AB R8, R33, R8 ;  /* 0x000000082108723e */ /* 0x000fe400000010ff */
[----:B------:R-:W-:Y:S02]  /*5470*/  F2FP.BF16.F32.PACK_AB R10, R37, R36 ;  /* 0x00000024250a723e */ /* 0x000fe400000010ff */
[----:B------:R-:W-:Y:S02]  /*5480*/  SEL R0, R0, 0xfffffff0, !P0 ;  /* 0xfffffff000007807 */ /* 0x000fe40004000000 */
[----:B------:R-:W-:Y:S01]  /*5490*/  IADD3 R13, R3, 0x1000, RZ ;  /* 0x00001000030d7810 */ /* 0x000fe20007ffe0ff */
[----:B------:R-:W-:Y:S06]  /*54a0*/  @P1 BRA `(.L_x_52) ;  /* 0x0000000000041947 */ /* 0x000fec0003800000 */
[----:B------:R-:W-:-:S04]  /*54b0*/  DEPBAR.LE SB0, 0x1 ;  /* 0x000080400000791a */ /* 0x000fc80000000000 */
.L_x_52:
[----:B------:R-:W-:Y:S05]  /*54c0*/  WARPSYNC.ALL ;  /* 0x0000000000007948 */ /* 0x000fea0003800000 */
[----:B------:R-:W-:Y:S01]  /*54d0*/  BAR.SYNC.DEFER_BLOCKING 0x1, 0x80 ;  /* 0x0042000000007b1d */ /* 0x000fe20000010000 */
[C---:B------:R-:W-:Y:S02]  /*54e0*/  LEA R13, R0.reuse, R13, 0x1 ;  /* 0x0000000d000d7211 */ /* 0x040fe400078e08ff */
[----:B------:R-:W-:Y:S02]  /*54f0*/  LEA R0, R0, R3, 0x1 ;  /* 0x0000000300007211 */ /* 0x000fe400078e08ff */
[----:B------:R-:W-:Y:S01]  /*5500*/  F2FP.BF16.F32.PACK_AB R48, R49, R48 ;  /* 0x000000303130723e */ /* 0x000fe200000010ff */
[----:B------:R-:W-:Y:S01]  /*5510*/  BSSY B0, `(.L_x_53) ;  /* 0x000001c000007945 */ /* 0x000fe20003800000 */
[----:B------:R-:W-:-:S02]  /*5520*/  F2FP.BF16.F32.PACK_AB R88, R41, R40 ;  /* 0x000000282958723e */ /* 0x000fc400000010ff */
[----:B------:R-:W-:Y:S02]  /*5530*/  F2FP.BF16.F32.PACK_AB R89, R14, R15 ;  /* 0x0000000f0e59723e */ /* 0x000fe400000010ff */
[----:B------:R-:W-:Y:S02]  /*5540*/  F2FP.BF16.F32.PACK_AB R90, R45, R44 ;  /* 0x0000002c2d5a723e */ /* 0x000fe400000010ff */
[----:B------:R-:W-:Y:S02]  /*5550*/  F2FP.BF16.F32.PACK_AB R91, R16, R17 ;  /* 0x00000011105b723e */ /* 0x000fe400000010ff */
[----:B------:R-:W-:Y:S02]  /*5560*/  F2FP.BF16.F32.PACK_AB R49, R19, R20 ;  /* 0x000000141331723e */ /* 0x000fe400000010ff */
[----:B------:R-:W-:Y:S02]  /*5570*/  F2FP.BF16.F32.PACK_AB R50, R53, R52 ;  /* 0x000000343532723e */ /* 0x000fe400000010ff */
[----:B------:R-:W-:Y:S01]  /*5580*/  F2FP.BF16.F32.PACK_AB R51, R21, R22 ;  /* 0x000000161533723e */ /* 0x000fe200000010ff */
[----:B------:R1:W-:Y:S04]  /*5590*/  STSM.16.M88.4 [R3], R4 ;  /* 0x0000000403007844 */ /* 0x0003e80000000200 */
[----:B------:R1:W-:Y:S01]  /*55a0*/  STSM.16.M88.4 [R0], R8 ;  /* 0x0000000800007844 */ /* 0x0003e20000000200 */
[----:B------:R-:W-:Y:S01]  /*55b0*/  @!PT LDS RZ, [RZ] ;  /* 0x00000000fffff984 */ /* 0x000fe20000000800 */
[----:B------:R-:W-:Y:S01]  /*55c0*/  @!PT LDS RZ, [RZ] ;  /* 0x00000000fffff984 */ /* 0x000fe20000000800 */
[----:B------:R-:W-:Y:S01]  /*55d0*/  @!PT LDS RZ, [RZ] ;  /* 0x00000000fffff984 */ /* 0x000fe20000000800 */
[----:B------:R-:W-:Y:S01]  /*55e0*/  @!PT LDS RZ, [RZ] ;  /* 0x00000000fffff984 */ /* 0x000fe20000000800 */
[----:B------:R2:W-:Y:S06]  /*55f0*/  MEMBAR.ALL.CTA ;  /* 0x0000000000007992 */ /* 0x0005ec0000008000 */
[----:B--2---:R-:W2:Y:S02]  /*5600*/  FENCE.VIEW.ASYNC.S ;  /* 0x00000000000073c6 */ /* 0x004ea40000000000 */
[----:B--2---:R-:W-:Y:S06]  /*5610*/  BAR.SYNC.DEFER_BLOCKING 0x1, 0x80 ;  /* 0x0042000000007b1d */ /* 0x004fec0000010000 */
[----:B------:R-:W-:Y:S05]  /*5620*/  @P1 BRA `(.L_x_54) ;  /* 0x0000000000281947 */ /* 0x000fea0003800000 */
[----:B------:R-:W-:Y:S01]  /*5630*/  S2UR UR44, SR_CTAID.Z ;  /* 0x00000000002c79c3 */ /* 0x000fe20000002700 */
[----:B------:R-:W-:Y:S01]  /*5640*/  ULDC.64 UR4, c[0x0][0x198] ;  /* 0x0000660000047ab9 */ /* 0x000fe20000000a00 */
[----:B------:R-:W-:Y:S01]  /*5650*/  R2UR UR40, R18 ;  /* 0x00000000122872ca */ /* 0x000fe200000e0000 */
[----:B------:R-:W-:Y:S01]  /*5660*/  UIADD3 UR4, UP0, UR4, 0x670, URZ ;  /* 0x0000067004047890 */ /* 0x000fe2000ff1e03f */
[----:B------:R-:W-:-:S03]  /*5670*/  UMOV UR41, URZ ;  /* 0x0000003f00297c82 */ /* 0x000fc60008000000 */
[----:B------:R-:W-:Y:S01]  /*5680*/  UIADD3.X UR5, URZ, UR5, URZ, UP0, !UPT ;  /* 0x000000053f057290 */ /* 0x000fe200087fe43f */
[----:B------:R-:W2:Y:S08]  /*5690*/  S2UR UR43, SR_CTAID.Y ;  /* 0x00000000002b79c3 */ /* 0x000eb00000002600 */
[----:B--2---:R2:W-:Y:S01]  /*56a0*/  UTMASTG.4D [UR40], [UR4] ;  /* 0x00000028040073b5 */ /* 0x0045e20008018000 */
[----:B------:R0:W-:Y:S01]  /*56b0*/  UTMACMDFLUSH ;  /* 0x00000000000079b7 */ /* 0x0001e20000000000 */
[----:B--2---:R-:W-:-:S04]  /*56c0*/  DEPBAR.LE SB0, 0x1 ;  /* 0x000080400000791a */ /* 0x004fc80000000000 */
.L_x_54:
[----:B------:R-:W-:Y:S05]  /*56d0*/  BSYNC B0 ;  /* 0x0000000000007941 */ /* 0x000fea0003800000 */
.L_x_53:
[----:B------:R-:W-:Y:S01]  /*56e0*/  BAR.SYNC.DEFER_BLOCKING 0x1, 0x80 ;  /* 0x0042000000007b1d */ /* 0x000fe20000010000 */
[----:B------:R-:W-:Y:S02]  /*56f0*/  F2FP.BF16.F32.PACK_AB R56, R57, R56 ;  /* 0x000000383938723e */ /* 0x000fe400000010ff */
[----:B------:R-:W-:Y:S02]  /*5700*/  F2FP.BF16.F32.PACK_AB R64, R65, R64 ;  /* 0x000000404140723e */ /* 0x000fe400000010ff */
[----:B------:R-:W-:Y:S01]  /*5710*/  F2FP.BF16.F32.PACK_AB R57, R23, R24 ;  /* 0x000000181739723e */ /* 0x000fe200000010ff */
[----:B------:R-:W-:Y:S01]  /*5720*/  BSSY B0, `(.L_x_55) ;  /* 0x000001b000007945 */ /* 0x000fe20003800000 */
[----:B------:R-:W-:Y:S02]  /*5730*/  F2FP.BF16.F32.PACK_AB R58, R61, R60 ;  /* 0x0000003c3d3a723e */ /* 0x000fe400000010ff */
[----:B------:R-:W-:Y:S02]  /*5740*/  F2FP.BF16.F32.PACK_AB R59, R25, R26 ;  /* 0x0000001a193b723e */ /* 0x000fe400000010ff */
[----:B------:R-:W-:-:S02]  /*5750*/  F2FP.BF16.F32.PACK_AB R65, R27, R28 ;  /* 0x0000001c1b41723e */ /* 0x000fc400000010ff */
[----:B------:R-:W-:Y:S02]  /*5760*/  F2FP.BF16.F32.PACK_AB R66, R69, R68 ;  /* 0x000000444542723e */ /* 0x000fe400000010ff */
[----:B------:R-:W-:Y:S01]  /*5770*/  F2FP.BF16.F32.PACK_AB R67, R30, R31 ;  /* 0x0000001f1e43723e */ /* 0x000fe200000010ff */
[----:B------:R2:W-:Y:S04]  /*5780*/  STSM.16.M88.4 [R3+0x1000], R88 ;  /* 0x0010005803007844 */ /* 0x0005e80000000200 */
[----:B------:R2:W-:Y:S01]  /*5790*/  STSM.16.M88.4 [R0+0x1000], R48 ;  /* 0x0010003000007844 */ /* 0x0005e20000000200 */
[----:B------:R-:W-:Y:S01]  /*57a0*/  @!PT LDS RZ, [RZ] ;  /* 0x00000000fffff984 */ /* 0x000fe20000000800 */
[----:B------:R-:W-:Y:S01]  /*57b0*/  @!PT LDS RZ, [RZ] ;  /* 0x00000000fffff984 */ /* 0x000fe20000000800 */
[----:B------:R-:W-:Y:S01]  /*57c0*/  @!PT LDS RZ, [RZ] ;  /* 0x00000000fffff984 */ /* 0x000fe20000000800 */
[----:B------:R-:W-:Y:S01]  /*57d0*/  @!PT LDS RZ, [RZ] ;  /* 0x00000000fffff984 */ /* 0x000fe20000000800 */
[----:B------:R3:W-:Y:S06]  /*57e0*/  MEMBAR.ALL.CTA ;  /* 0x0000000000007992 */ /* 0x0007ec0000008000 */
[----:B---3--:R-:W3:Y:S02]  /*57f0*/  FENCE.VIEW.ASYNC.S ;  /* 0x00000000000073c6 */ /* 0x008ee40000000000 */
[----:B---3--:R-:W-:Y:S06]  /*5800*/  BAR.SYNC.DEFER_BLOCKING 0x1, 0x80 ;  /* 0x0042000000007b1d */ /* 0x008fec0000010000 */
[----:B------:R-:W-:Y:S05]  /*5810*/  @P1 BRA `(.L_x_56) ;  /* 0x00000000002c1947 */ /* 0x000fea0003800000 */
[----:B------:R-:W-:Y:S01]  /*5820*/  S2UR UR44, SR_CTAID.Z ;  /* 0x00000000002c79c3 */ /* 0x000fe20000002700 */
[----:B------:R-:W-:Y:S01]  /*5830*/  R2UR UR40, R18 ;  /* 0x00000000122872ca */ /* 0x000fe200000e0000 */
[----:B------:R-:W-:Y:S01]  /*5840*/  ULDC.64 UR4, c[0x0][0x198] ;  /* 0x0000660000047ab9 */ /* 0x000fe20000000a00 */
[----:B------:R-:W-:Y:S01]  /*5850*/  UMOV UR41, 0x20 ;  /* 0x0000002000297882 */ /* 0x000fe20000000000 */
[----:B------:R-:W-:-:S04]  /*5860*/  UIADD3 UR4, UP0, UR4, 0x670, URZ ;  /* 0x0000067004047890 */ /* 0x000fc8000ff1e03f */
[----:B------:R-:W3:Y:S01]  /*5870*/  S2UR UR43, SR_CTAID.Y ;  /* 0x00000000002b79c3 */ /* 0x000ee20000002600 */
[----:B------:R-:W-:-:S05]  /*5880*/  UIADD3.X UR5, URZ, UR5, URZ, UP0, !UPT ;  /* 0x000000053f057290 */ /* 0x000fca00087fe43f */
[----:B------:R-:W-:-:S09]  /*5890*/  UIADD3 UR40, UR40, 0x1000, URZ ;  /* 0x0000100028287890 */ /* 0x000fd2000fffe03f */
[----:B---3--:R3:W-:Y:S01]  /*58a0*/  UTMASTG.4D [UR40], [UR4] ;  /* 0x00000028040073b5 */ /* 0x0087e20008018000 */
[----:B------:R0:W-:Y:S01]  /*58b0*/  UTMACMDFLUSH ;  /* 0x00000000000079b7 */ /* 0x0001e20000000000 */
[----:B---3--:R-:W-:-:S04]  /*58c0*/  DEPBAR.LE SB0, 0x1 ;  /* 0x000080400000791a */ /* 0x008fc80000000000 */
.L_x_56:
[----:B------:R-:W-:Y:S05]  /*58d0*/  BSYNC B0 ;  /* 0x0000000000007941 */ /* 0x000fea0003800000 */
.L_x_55:
        /* <DEDUP_REMOVED lines=17> */
[----:B----4-:R-:W4:Y:S02]  /*59f0*/  FENCE.VIEW.ASYNC.S ;  /* 0x00000000000073c6 */ /* 0x010f240000000000 */
[----:B----4-:R-:W-:Y:S06]  /*5a00*/  BAR.SYNC.DEFER_BLOCKING 0x1, 0x80 ;  /* 0x0042000000007b1d */ /* 0x010fec0000010000 */
[----:B------:R-:W-:Y:S05]  /*5a10*/  @P1 BRA `(.L_x_58) ;  /* 0x00000000002c1947 */ /* 0x000fea0003800000 */
[----:B------:R-:W-:Y:S01]  /*5a20*/  S2UR UR12, SR_CTAID.Z ;  /* 0x00000000000c79c3 */ /* 0x000fe20000002700 */
[----:B------:R-:W-:Y:S01]  /*5a30*/  ULDC.64 UR4, c[0x0][0x198] ;  /* 0x0000660000047ab9 */ /* 0x000fe20000000a00 */
[----:B------:R-:W-:Y:S01]  /*5a40*/  R2UR UR8, R18 ;  /* 0x00000000120872ca */ /* 0x000fe200000e0000 */
[----:B------:R-:W-:Y:S01]  /*5a50*/  UIADD3 UR4, UP0, UR4, 0x670, URZ ;  /* 0x0000067004047890 */ /* 0x000fe2000ff1e03f */
[----:B------:R-:W-:Y:S01]  /*5a60*/  UMOV UR9, 0x40 ;  /* 0x0000004000097882 */ /* 0x000fe20000000000 */
[----:B------:R-:W-:Y:S02]  /*5a70*/  UMOV UR10, UR42 ;  /* 0x0000002a000a7c82 */ /* 0x000fe40008000000 */
[----:B------:R-:W-:Y:S01]  /*5a80*/  UIADD3.X UR5, URZ, UR5, URZ, UP0, !UPT ;  /* 0x000000053f057290 */ /* 0x000fe200087fe43f */
[----:B------:R-:W4:Y:S08]  /*5a90*/  S2UR UR11, SR_CTAID.Y ;  /* 0x00000000000b79c3 */ /* 0x000f300000002600 */
[----:B----4-:R4:W-:Y:S01]  /*5aa0*/  UTMASTG.4D [UR8], [UR4] ;  /* 0x00000008040073b5 */ /* 0x0109e20008018000 */
[----:B------:R0:W-:Y:S01]  /*5ab0*/  UTMACMDFLUSH ;  /* 0x00000000000079b7 */ /* 0x0001e20000000000 */
[----:B----4-:R-:W-:-:S04]  /*5ac0*/  DEPBAR.LE SB0, 0x1 ;  /* 0x000080400000791a */ /* 0x010fc80000000000 */
.L_x_58:
[----:B------:R-:W-:Y:S05]  /*5ad0*/  BSYNC B0 ;  /* 0x0000000000007941 */ /* 0x000fea0003800000 */
.L_x_57:
[----:B------:R-:W-:Y:S06]  /*5ae0*/  BAR.SYNC.DEFER_BLOCKING 0x1, 0x80 ;  /* 0x0042000000007b1d */ /* 0x000fec0000010000 */
[----:B------:R-:W-:Y:S01]  /*5af0*/  BSSY B0, `(.L_x_59) ;  /* 0x0000015000007945 */ /* 0x000fe20003800000 */
[----:B------:R4:W-:Y:S04]  /*5b00*/  STSM.16.M88.4 [R3+0x1000], R72 ;  /* 0x0010004803007844 */ /* 0x0009e80000000200 */
[----:B------:R4:W-:Y:S01]  /*5b10*/  STSM.16.M88.4 [R13], R44 ;  /* 0x0000002c0d007844 */ /* 0x0009e20000000200 */
[----:B------:R-:W-:Y:S01]  /*5b20*/  @!PT LDS RZ, [RZ] ;  /* 0x00000000fffff984 */ /* 0x000fe20000000800 */
[----:B------:R-:W-:Y:S01]  /*5b30*/  @!PT LDS RZ, [RZ] ;  /* 0x00000000fffff984 */ /* 0x000fe20000000800 */
[----:B------:R-:W-:Y:S01]  /*5b40*/  @!PT LDS RZ, [RZ] ;  /* 0x00000000fffff984 */ /* 0x000fe20000000800 */
[----:B------:R-:W-:Y:S01]  /*5b50*/  @!PT LDS RZ, [RZ] ;  /* 0x00000000fffff984 */ /* 0x000fe20000000800 */
[----:B------:R5:W-:Y:S06]  /*5b60*/  MEMBAR.ALL.CTA ;  /* 0x0000000000007992 */ /* 0x000bec0000008000 */
[----:B-----5:R-:W5:Y:S02]  /*5b70*/  FENCE.VIEW.ASYNC.S ;  /* 0x00000000000073c6 */ /* 0x020f640000000000 */
[----:B-----5:R-:W-:Y:S06]  /*5b80*/  BAR.SYNC.DEFER_BLOCKING 0x1, 0x80 ;  /* 0x0042000000007b1d */ /* 0x020fec0000010000 */
[----:B------:R-:W-:Y:S05]  /*5b90*/  @P1 BRA `(.L_x_60) ;  /* 0x0000000000281947 */ /* 0x000fea0003800000 */
[----:B------:R-:W-:Y:S01]  /*5ba0*/  S2UR UR44, SR_CTAID.Z ;  /* 0x00000000002c79c3 */ /* 0x000fe20000002700 */
[----:B------:R-:W-:Y:S01]  /*5bb0*/  R2UR UR40, R18 ;  /* 0x00000000122872ca */ /* 0x000fe200000e0000 */
[----:B------:R-:W-:Y:S01]  /*5bc0*/  ULDC.64 UR4, c[0x0][0x198] ;  /* 0x0000660000047ab9 */ /* 0x000fe20000000a00 */
[----:B------:R-:W-:Y:S01]  /*5bd0*/  UMOV UR41, 0x60 ;  /* 0x0000006000297882 */ /* 0x000fe20000000000 */
[----:B------:R-:W-:-:S04]  /*5be0*/  UIADD3 UR4, UP0, UR4, 0x670, URZ ;  /* 0x0000067004047890 */ /* 0x000fc8000ff1e03f */
[----:B------:R-:W5:Y:S01]  /*5bf0*/  S2UR UR43, SR_CTAID.Y ;  /* 0x00000000002b79c3 */ /* 0x000f620000002600 */
[----:B------:R-:W-:-:S05]  /*5c00*/  UIADD3.X UR5, URZ, UR5, URZ, UP0, !UPT ;  /* 0x000000053f057290 */ /* 0x000fca00087fe43f */
[----:B------:R-:W-:-:S09]  /*5c10*/  UIADD3 UR40, UR40, 0x1000, URZ ;  /* 0x0000100028287890 */ /* 0x000fd2000fffe03f */
[----:B-----5:R1:W-:Y:S02]  /*5c20*/  UTMASTG.4D [UR40], [UR4] ;  /* 0x00000028040073b5 */ /* 0x0203e40008018000 */
[----:B-1----:R0:W-:Y:S02]  /*5c30*/  UTMACMDFLUSH ;  /* 0x00000000000079b7 */ /* 0x0021e40000000000 */
.L_x_60:
[----:B------:R-:W-:Y:S05]  /*5c40*/  BSYNC B0 ;  /* 0x0000000000007941 */ /* 0x000fea0003800000 */
.L_x_59:
[----:B------:R-:W-:Y:S01]  /*5c50*/  UIADD3 UR36, UR36, -0x1, URZ ;  /* 0xffffffff24247890 */ /* 0x000fe2000fffe03f */
[----:B------:R-:W-:-:S04]  /*5c60*/  DEPBAR.LE SB0, 0x0 ;  /* 0x000080000000791a */ /* 0x000fc80000000000 */
[----:B------:R-:W-:-:S04]  /*5c70*/  USHF.L.U32 UR4, UR36, 0x3, URZ ;  /* 0x0000000324047899 */ /* 0x000fc8000800063f */
[----:B------:R-:W-:-:S04]  /*5c80*/  ULOP3.LUT UR4, UR4, 0x8, URZ, 0xe2, !UPT ;  /* 0x0000000804047892 */ /* 0x000fc8000f8ee23f */
[----:B------:R-:W-:-:S06]  /*5c90*/  ULOP3.LUT UR4, UR4, 0x18, URZ, 0x3c, !UPT ;  /* 0x0000001804047892 */ /* 0x000fcc000f8e3c3f */
[----:B-123--:R-:W-:-:S04]  /*5ca0*/  MOV R0, UR4 ;  /* 0x0000000400007c02 */ /* 0x00efc80008000f00 */
[----:B------:R-:W-:Y:S01]  /*5cb0*/  SYNCS.ARRIVE.TRANS64.A1T0 RZ, [R0+UR37+0x1c090], RZ ;  /* 0x01c090ff00ff79a7 */ /* 0x000fe20008100025 */
[----:B------:R-:W-:Y:S05]  /*5cc0*/  EXIT ;  /* 0x000000000000794d */ /* 0x000fea0003800000 */
.L_x_6:
[----:B------:R-:W-:-:S08]  /*5cd0*/  UISETP.NE.AND UP0, UPT, UR5, 0x1, UPT ;  /* 0x000000010500788c */ /* 0x000fd0000bf05270 */
[----:B------:R-:W1:-:S00]  /*5ce0*/  USETMAXREG.DEALLOC.CTAPOOL 0x18 ;  /* 0x00000018000079c8 */ /* 0x000e4000080e0500 */
[----:B------:R-:W-:-:S13]  /*5cf0*/  PLOP3.LUT P0, PT, PT, PT, UP0, 0x80, 0x0 ;  /* 0x000000000000781c */ /* 0x000fda0003f0f008 */
[----:B------:R-:W-:Y:S05]  /*5d00*/  @P0 EXIT ;  /* 0x000000000000094d */ /* 0x000fea0003800000 */
[----:B------:R-:W2:Y:S01]  /*5d10*/  S2UR UR11, SR_CTAID.X ;  /* 0x00000000000b79c3 */ /* 0x000ea20000002500 */
[----:B------:R-:W-:Y:S01]  /*5d20*/  ELECT P3, URZ, PT ;  /* 0x00000000003f782f */ /* 0x000fe20003860000 */
[----:B------:R-:W-:Y:S01]  /*5d30*/  BSSY B0, `(.L_x_61) ;  /* 0x000002e000007945 */ /* 0x000fe20003800000 */
[----:B-1----:R-:W-:Y:S02]  /*5d40*/  MOV R0, RZ ;  /* 0x000000ff00007202 */ /* 0x002fe40000000f00 */
[----:B------:R-:W-:Y:S02]  /*5d50*/  MOV R7, RZ ;  /* 0x000000ff00077202 */ /* 0x000fe40000000f00 */
[----:B------:R-:W-:Y:S01]  /*5d60*/  MOV R3, RZ ;  /* 0x000000ff00037202 */ /* 0x000fe20000000f00 */
[----:B------:R-:W1:Y:S08]  /*5d70*/  S2UR UR28, SR_CTAID.Y ;  /* 0x00000000001c79c3 */ /* 0x000e700000002600 */
[----:B------:R-:W3:Y:S01]  /*5d80*/  S2UR UR29, SR_CTAID.Z ;  /* 0x00000000001d79c3 */ /* 0x000ee20000002700 */
[----:B--2---:R-:W-:Y:S01]  /*5d90*/  USHF.L.U32 UR11, UR11, 0x7, URZ ;  /* 0x000000070b0b7899 */ /* 0x004fe2000800063f */
[----:B------:R-:W-:Y:S11]  /*5da0*/  @!P3 BRA `(.L_x_62) ;  /* 0x000000000098b947 */ /* 0x000ff60003800000 */
[----:B------:R-:W2:Y:S01]  /*5db0*/  S2R R3, SR_CgaCtaId ;  /* 0x0000000000037919 */ /* 0x000ea20000008800 */
[----:B------:R-:W-:Y:S02]  /*5dc0*/  MOV R2, 0x400 ;  /* 0x0000040000027802 */ /* 0x000fe40000000f00 */
[----:B------:R-:W-:Y:S02]  /*5dd0*/  MOV R4, 0x1 ;  /* 0x0000000100047802 */ /* 0x000fe40000000f00 */
[----:B--2---:R-:W-:Y:S02]  /*5de0*/  LEA R3, R3, R2, 0x18 ;  /* 0x0000000203037211 */ /* 0x004fe400078ec0ff */
[----:B------:R-:W-:-:S04]  /*5df0*/  SHF.L.U32 R2, R4, 0x1f, RZ ;  /* 0x0000001f04027819 */ /* 0x000fc800000006ff */
[----:B------:R-:W2:Y:S02]  /*5e00*/  SYNCS.PHASECHK.TRANS64.TRYWAIT P0, [R3+URZ+0x1c060], R2 ;  /* 0x01c06002030075a7 */ /* 0x000ea4000800017f */
[----:B--2---:R-:W-:Y:S05]  /*5e10*/  @!P0 BRA `(.L_x_63) ;  /* 0x0000001400008947 */ /* 0x004fea0003800000 */
.L_x_99:
[----:B------:R-:W-:Y:S01]  /*5e20*/  ULOP3.LUT UR5, UR4, 0x2, URZ, 0xfc, !UPT ;  /* 0x0000000204057892 */ /* 0x000fe2000f8efc3f */
[----:B--2---:R-:W-:-:S03]  /*5e30*/  @P2 MOV R2, 0x4000 ;  /* 0x0000400000022802 */ /* 0x004fc60000000f00 */
[----:B------:R-:W-:Y:S01]  /*5e40*/  UPRMT UR5, UR5, 0x9910, URZ ;  /* 0x0000991005057896 */ /* 0x000fe2000800003f */
[----:B------:R2:W-:Y:S03]  /*5e50*/  @P2 SYNCS.ARRIVE.TRANS64 RZ, [R3+URZ+0x1c050], R2 ;  /* 0x01c0500203ff29a7 */ /* 0x0005e6000800003f */
[----:B------:R-:W-:-:S06]  /*5e60*/  UISETP.NE.AND UP0, UPT, UR5, 0x2, UPT ;  /* 0x000000020500788c */ /* 0x000fcc000bf05270 */
[----:B------:R-:W-:-:S13]  /*5e70*/  PLOP3.LUT P0, PT, PT, PT, UP0, 0x80, 0x0 ;  /* 0x000000000000781c */ /* 0x000fda0003f0f008 */
[----:B--2---:R-:W-:Y:S05]  /*5e80*/  @P0 BRA `(.L_x_64) ;  /* 0x0000000000040947 */ /* 0x004fea0003800000 */
[----:B-1-3--:R-:W-:Y:S01]  /*5e90*/  BPT.TRAP 0x1 ;  /* 0x000000040000795c */ /* 0x00afe20000300000 */
.L_x_64:
[----:B------:R-:W-:-:S04]  /*5ea0*/  LOP3.LUT P0, RZ, R6, 0x1f, RZ, 0xc0, !PT ;  /* 0x0000001f06ff7812 */ /* 0x000fc8000780c0ff */
[----:B------:R-:W-:-:S13]  /*5eb0*/  PLOP3.LUT P0, PT, P0, P2, PT, 0x2a, 0x0 ;  /* 0x000000000000781c */ /* 0x000fda0000704572 */
[----:B------:R-:W-:Y:S05]  /*5ec0*/  @P0 BRA `(.L_x_65) ;  /* 0x0000000000040947 */ /* 0x000fea0003800000 */
[----:B-1-3--:R-:W-:Y:S01]  /*5ed0*/  BPT.TRAP 0x1 ;  /* 0x000000040000795c */ /* 0x00afe20000300000 */
.L_x_65:
[----:B------:R-:W-:Y:S01]  /*5ee0*/  R2UR UR8, R3 ;  /* 0x00000000030872ca */ /* 0x000fe200000e0000 */
[----:B------:R-:W-:Y:S01]  /*5ef0*/  ULDC.64 UR6, c[0x0][0x198] ;  /* 0x0000660000067ab9 */ /* 0x000fe20000000a00 */
[----:B------:R-:W-:Y:S01]  /*5f00*/  UMOV UR14, 0x0 ;  /* 0x00000000000e7882 */ /* 0x000fe20000000000 */
[----:B------:R-:W-:Y:S01]  /*5f10*/  UIADD3 UR6, UP0, UR6, 0xf0, URZ ;  /* 0x000000f006067890 */ /* 0x000fe2000ff1e03f */
[----:B------:R-:W-:Y:S01]  /*5f20*/  MOV R7, 0x40 ;  /* 0x0000004000077802 */ /* 0x000fe20000000f00 */
[----:B------:R-:W-:Y:S01]  /*5f30*/  UMOV UR15, 0x10000000 ;  /* 0x10000000000f7882 */ /* 0x000fe20000000000 */
[----:B------:R-:W-:Y:S01]  /*5f40*/  UMOV UR10, URZ ;  /* 0x0000003f000a7c82 */ /* 0x000fe20008000000 */
[----:B------:R-:W-:Y:S01]  /*5f50*/  UIADD3.X UR7, URZ, UR7, URZ, UP0, !UPT ;  /* 0x000000073f077290 */ /* 0x000fe200087fe43f */
[----:B------:R-:W-:Y:S01]  /*5f60*/  MOV R3, 0x1 ;  /* 0x0000000100037802 */ /* 0x000fe20000000f00 */
[----:B-1----:R-:W-:Y:S01]  /*5f70*/  UMOV UR12, UR28 ;  /* 0x0000001c000c7c82 */ /* 0x002fe20008000000 */
[----:B---3--:R-:W-:Y:S01]  /*5f80*/  UMOV UR13, UR29 ;  /* 0x0000001d000d7c82 */ /* 0x008fe20008000000 */
[----:B------:R-:W-:Y:S01]  /*5f90*/  UMOV UR26, 0x40 ;  /* 0x00000040001a7882 */ /* 0x000fe20000000000 */
[----:B------:R-:W-:Y:S01]  /*5fa0*/  UMOV UR27, UR11 ;  /* 0x0000000b001b7c82 */ /* 0x000fe20008000000 */
[----:B------:R-:W-:-:S02]  /*5fb0*/  UIADD3 UR9, UR8, 0x1c050, URZ ;  /* 0x0001c05008097890 */ /* 0x000fc4000fffe03f */
[----:B------:R-:W-:-:S05]  /*5fc0*/  UIADD3 UR24, UR8, 0x2000, URZ ;  /* 0x0000200008187890 */ /* 0x000fca000fffe03f */
[----:B------:R-:W-:Y:S02]  /*5fd0*/  UMOV UR25, UR9 ;  /* 0x0000000900197c82 */ /* 0x000fe40008000000 */
[----:B------:R2:W-:Y:S02]  /*5fe0*/  UTMALDG.4D [UR8], [UR6], desc[UR14] ;  /* 0x00000e08060075b4 */ /* 0x0005e40008019000 */
[----:B------:R2:W-:Y:S02]  /*5ff0*/  UTMALDG.4D [UR24], [UR6], desc[UR14] ;  /* 0x00000e18060075b4 */ /* 0x0005e40008019000 */
[----:B--2---:R-:W-:Y:S01]  /*6000*/  NOP ;  /* 0x0000000000007918 */ /* 0x004fe20000000000 */
.L_x_62:
[----:B-1-3--:R-:W-:Y:S05]  /*6010*/  BSYNC B0 ;  /* 0x0000000000007941 */ /* 0x00afea0003800000 */
.L_x_61:
[----:B------:R-:W1:Y:S01]  /*6020*/  LDC R2, c[0x0][0x28c] ;  /* 0x0000a300ff027b82 */ /* 0x000e620000000800 */
[----:B------:R-:W-:Y:S01]  /*6030*/  BSSY B0, `(.L_x_66) ;  /* 0x000002a000007945 */ /* 0x000fe20003800000 */
[----:B-1----:R-:W-:-:S13]  /*6040*/  ISETP.GT.AND P4, PT, R2, RZ, P3 ;  /* 0x000000ff0200720c */ /* 0x002fda0001f84270 */
[----:B------:R-:W-:Y:S05]  /*6050*/  @!P4 BRA `(.L_x_67) ;  /* 0x00000000009cc947 */ /* 0x000fea0003800000 */
[----:B------:R-:W1:Y:S01]  /*6060*/  S2R R5, SR_CgaCtaId ;  /* 0x0000000000057919 */ /* 0x000e620000008800 */
[----:B------:R-:W-:-:S04]  /*6070*/  MOV R0, 0x400 ;  /* 0x0000040000007802 */ /* 0x000fc80000000f00 */
[----:B-1----:R-:W-:Y:S02]  /*6080*/  LEA R0, R5, R0, 0x18 ;  /* 0x0000000005007211 */ /* 0x002fe400078ec0ff */
[----:B------:R-:W-:-:S04]  /*6090*/  MOV R5, 0x1 ;  /* 0x0000000100057802 */ /* 0x000fc80000000f00 */
[----:B------:R-:W-:-:S04]  /*60a0*/  SHF.L.U32 R5, R5, 0x1f, RZ ;  /* 0x0000001f05057819 */ /* 0x000fc800000006ff */
[----:B------:R-:W1:Y:S02]  /*60b0*/  SYNCS.PHASECHK.TRANS64.TRYWAIT P0, [R0+URZ+0x1c028], R5 ;  /* 0x01c02805000075a7 */ /* 0x000e64000800017f */
[----:B-1----:R-:W-:Y:S05]  /*60c0*/  @!P0 BRA `(.L_x_68) ;  /* 0x0000001000688947 */ /* 0x002fea0003800000 */
.L_x_100:
[----:B------:R-:W-:Y:S01]  /*60d0*/  ULOP3.LUT UR5, UR4, 0x2, URZ, 0xfc, !UPT ;  /* 0x0000000204057892 */ /* 0x000fe2000f8efc3f */
[----:B-1----:R-:W-:-:S03]  /*60e0*/  @P2 MOV R5, 0x4000 ;  /* 0x0000400000052802 */ /* 0x002fc60000000f00 */
[----:B------:R-:W-:Y:S01]  /*60f0*/  UPRMT UR5, UR5, 0x9910, URZ ;  /* 0x0000991005057896 */ /* 0x000fe2000800003f */
[----:B------:R1:W-:Y:S03]  /*6100*/  @P2 SYNCS.ARRIVE.TRANS64 RZ, [R0+URZ+0x1c000], R5 ;  /* 0x01c0000500ff29a7 */ /* 0x0003e6000800003f */
[----:B------:R-:W-:-:S06]  /*6110*/  UISETP.NE.AND UP0, UPT, UR5, 0x2, UPT ;  /* 0x000000020500788c */ /* 0x000fcc000bf05270 */
[----:B------:R-:W-:-:S13]  /*6120*/  PLOP3.LUT P0, PT, PT, PT, UP0, 0x80, 0x0 ;  /* 0x000000000000781c */ /* 0x000fda0003f0f008 */
[----:B-1----:R-:W-:Y:S05]  /*6130*/  @P0 BRA `(.L_x_69) ;  /* 0x0000000000040947 */ /* 0x002fea0003800000 */
[----:B------:R-:W-:Y:S01]  /*6140*/  BPT.TRAP 0x1 ;  /* 0x000000040000795c */ /* 0x000fe20000300000 */
.L_x_69:
[----:B------:R-:W-:-:S04]  /*6150*/  LOP3.LUT P0, RZ, R6, 0x1f, RZ, 0xc0, !PT ;  /* 0x0000001f06ff7812 */ /* 0x000fc8000780c0ff */
[----:B------:R-:W-:-:S13]  /*6160*/  PLOP3.LUT P0, PT, P0, P2, PT, 0x2a, 0x0 ;  /* 0x000000000000781c */ /* 0x000fda0000704572 */
[----:B------:R-:W-:Y:S05]  /*6170*/  @P0 BRA `(.L_x_70) ;  /* 0x0000000000040947 */ /* 0x000fea0003800000 */
[----:B------:R-:W-:Y:S01]  /*6180*/  BPT.TRAP 0x1 ;  /* 0x000000040000795c */ /* 0x000fe20000300000 */
.L_x_70:
[----:B------:R-:W-:Y:S01]  /*6190*/  R2UR UR16, R0 ;  /* 0x00000000001072ca */ /* 0x000fe200000e0000 */
[----:B------:R-:W-:Y:S01]  /*61a0*/  ULDC.64 UR6, c[0x0][0x198] ;  /* 0x0000660000067ab9 */ /* 0x000fe20000000a00 */
[----:B------:R-:W-:Y:S01]  /*61b0*/  UMOV UR27, URZ ;  /* 0x0000003f001b7c82 */ /* 0x000fe20008000000 */
[----:B------:R-:W-:Y:S01]  /*61c0*/  UIADD3 UR6, UP0, UR6, 0x1f0, URZ ;  /* 0x000001f006067890 */ /* 0x000fe2000ff1e03f */
[----:B------:R-:W-:Y:S01]  /*61d0*/  MOV R0, 0x1 ;  /* 0x0000000100007802 */ /* 0x000fe20000000f00 */
[----:B------:R-:W-:Y:S01]  /*61e0*/  UMOV UR8, 0x0 ;  /* 0x0000000000087882 */ /* 0x000fe20000000000 */
[----:B------:R-:W-:Y:S01]  /*61f0*/  UMOV UR9, 0x10000000 ;  /* 0x1000000000097882 */ /* 0x000fe20000000000 */
[----:B------:R-:W-:Y:S01]  /*6200*/  UIADD3.X UR7, URZ, UR7, URZ, UP0, !UPT ;  /* 0x000000073f077290 */ /* 0x000fe200087fe43f */
[----:B------:R-:W-:Y:S01]  /*6210*/  UMOV UR26, URZ ;  /* 0x0000003f001a7c82 */ /* 0x000fe20008000000 */
[----:B------:R-:W-:Y:S01]  /*6220*/  UMOV UR18, 0x40 ;  /* 0x0000004000127882 */ /* 0x000fe20000000000 */
[----:B------:R-:W-:Y:S01]  /*6230*/  UMOV UR20, UR28 ;  /* 0x0000001c00147c82 */ /* 0x000fe20008000000 */
[----:B------:R-:W-:-:S02]  /*6240*/  UMOV UR21, UR29 ;  /* 0x0000001d00157c82 */ /* 0x000fc40008000000 */
[----:B------:R-:W-:Y:S02]  /*6250*/  UIADD3 UR24, UR16, 0x8000, URZ ;  /* 0x0000800010187890 */ /* 0x000fe4000fffe03f */
[----:B------:R-:W-:Y:S02]  /*6260*/  UIADD3 UR25, UR16, 0x1c000, URZ ;  /* 0x0001c00010197890 */ /* 0x000fe4000fffe03f */
[----:B------:R-:W-:Y:S01]  /*6270*/  UIADD3 UR16, UR16, 0xa000, URZ ;  /* 0x0000a00010107890 */ /* 0x000fe2000fffe03f */
[----:B------:R-:W-:-:S04]  /*6280*/  UMOV UR19, UR27 ;  /* 0x0000001b00137c82 */ /* 0x000fc80008000000 */
[----:B------:R-:W-:Y:S02]  /*6290*/  UMOV UR17, UR25 ;  /* 0x0000001900117c82 */ /* 0x000fe40008000000 */
[----:B------:R1:W-:Y:S02]  /*62a0*/  UTMALDG.4D [UR24], [UR6], desc[UR8] ;  /* 0x00000818060075b4 */ /* 0x0003e40008019000 */
[----:B------:R1:W-:Y:S02]  /*62b0*/  UTMALDG.4D [UR16], [UR6], desc[UR8] ;  /* 0x00000810060075b4 */ /* 0x0003e40008019000 */
[----:B-1----:R-:W-:Y:S01]  /*62c0*/  NOP ;  /* 0x0000000000007918 */ /* 0x002fe20000000000 */
.L_x_67:
[----:B------:R-:W-:Y:S05]  /*62d0*/  BSYNC B0 ;  /* 0x0000000000007941 */ /* 0x000fea0003800000 */
.L_x_66:
[----:B------:R-:W-:Y:S04]  /*62e0*/  BSSY B0, `(.L_x_71) ;  /* 0x000002c000007945 */ /* 0x000fe80003800000 */
[----:B------:R-:W-:Y:S05]  /*62f0*/  @!P3 BRA `(.L_x_72) ;  /* 0x0000000000a8b947 */ /* 0x000fea0003800000 */
[----:B------:R-:W1:Y:S01]  /*6300*/  S2R R5, SR_CgaCtaId ;  /* 0x0000000000057919 */ /* 0x000e620000008800 */
[----:B------:R-:W-:-:S04]  /*6310*/  MOV R4, 0x400 ;  /* 0x0000040000047802 */ /* 0x000fc80000000f00 */
[----:B-1----:R-:W-:Y:S02]  /*6320*/  LEA R8, R5, R4, 0x18 ;  /* 0x0000000405087211 */ /* 0x002fe400078ec0ff */
[----:B------:R-:W-:-:S03]  /*6330*/  MOV R5, 0x1 ;  /* 0x0000000100057802 */ /* 0x000fc60000000f00 */
[----:B------:R-:W-:Y:S01]  /*6340*/  IMAD R4, R3, 0x8, R8 ;  /* 0x0000000803047824 */ /* 0x000fe200078e0208 */
[----:B------:R-:W-:-:S04]  /*6350*/  SHF.L.U32 R5, R5, 0x1f, RZ ;  /* 0x0000001f05057819 */ /* 0x000fc800000006ff */
[----:B------:R-:W1:Y:S02]  /*6360*/  SYNCS.PHASECHK.TRANS64.TRYWAIT P0, [R4+URZ+0x1c060], R5 ;  /* 0x01c06005040075a7 */ /* 0x000e64000800017f */
[----:B-1----:R-:W-:Y:S05]  /*6370*/  @!P0 BRA `(.L_x_73) ;  /* 0x0000000c00d08947 */ /* 0x002fea0003800000 */
.L_x_101:
        /* <DEDUP_REMOVED lines=8> */
.L_x_74:
[----:B------:R-:W-:-:S04]  /*6400*/  LOP3.LUT P0, RZ, R6, 0x1f, RZ, 0xc0, !PT ;  /* 0x0000001f06ff7812 */ /* 0x000fc8000780c0ff */
[----:B------:R-:W-:-:S13]  /*6410*/  PLOP3.LUT P0, PT, P0, P2, PT, 0x2a, 0x0 ;  /* 0x000000000000781c */ /* 0x000fda0000704572 */
[----:B------:R-:W-:Y:S05]  /*6420*/  @P0 BRA `(.L_x_75) ;  /* 0x0000000000040947 */ /* 0x000fea0003800000 */
[----:B------:R-:W-:Y:S01]  /*6430*/  BPT.TRAP 0x1 ;  /* 0x000000040000795c */ /* 0x000fe20000300000 */
.L_x_75:
[----:B------:R-:W-:Y:S01]  /*6440*/  R2UR UR16, R3 ;  /* 0x00000000031072ca */ /* 0x000fe200000e0000 */
[----:B------:R-:W-:Y:S01]  /*6450*/  ULDC.64 UR6, c[0x0][0x198] ;  /* 0x0000660000067ab9 */ /* 0x000fe20000000a00 */
[----:B------:R-:W-:Y:S01]  /*6460*/  R2UR UR5, R8 ;  /* 0x00000000080572ca */ /* 0x000fe200000e0000 */
[----:B------:R-:W-:Y:S01]  /*6470*/  UIADD3 UR6, UP0, UR6, 0xf0, URZ ;  /* 0x000000f006067890 */ /* 0x000fe2000ff1e03f */
[----:B------:R-:W-:Y:S01]  /*6480*/  R2UR UR19, R7 ;  /* 0x00000000071372ca */ /* 0x000fe200000e0000 */
[----:B------:R-:W-:Y:S01]  /*6490*/  UMOV UR8, 0x0 ;  /* 0x0000000000087882 */ /* 0x000fe20000000000 */
[----:B------:R-:W-:Y:S01]  /*64a0*/  R2UR UR17, R4 ;  /* 0x00000000041172ca */ /* 0x000fe200000e0000 */
[----:B------:R-:W-:Y:S01]  /*64b0*/  UIADD3.X UR7, URZ, UR7, URZ, UP0, !UPT ;  /* 0x000000073f077290 */ /* 0x000fe200087fe43f */
[----:B------:R-:W-:Y:S01]  /*64c0*/  UMOV UR9, 0x10000000 ;  /* 0x1000000000097882 */ /* 0x000fe20000000000 */
[----:B------:R-:W-:Y:S01]  /*64d0*/  UMOV UR18, URZ ;  /* 0x0000003f00127c82 */ /* 0x000fe20008000000 */
[----:B------:R-:W-:Y:S01]  /*64e0*/  UMOV UR20, UR28 ;  /* 0x0000001c00147c82 */ /* 0x000fe20008000000 */
[----:B------:R-:W-:Y:S01]  /*64f0*/  UMOV UR21, UR29 ;  /* 0x0000001d00157c82 */ /* 0x000fe20008000000 */
[----:B------:R-:W-:-:S03]  /*6500*/  UMOV UR26, 0x40 ;  /* 0x00000040001a7882 */ /* 0x000fc60000000000 */
[----:B------:R-:W-:Y:S02]  /*6510*/  ULEA UR16, UR16, UR5, 0xe ;  /* 0x0000000510107291 */ /* 0x000fe4000f8e703f */
[----:B------:R-:W-:Y:S02]  /*6520*/  UIADD3 UR19, UR11, UR19, URZ ;  /* 0x000000130b137290 */ /* 0x000fe4000fffe03f */
[----:B------:R-:W-:Y:S02]  /*6530*/  UIADD3 UR17, UR17, 0x1c050, URZ ;  /* 0x0001c05011117890 */ /* 0x000fe4000fffe03f */
[----:B------:R-:W-:-:S03]  /*6540*/  UIADD3 UR24, UR16, 0x2000, URZ ;  /* 0x0000200010187890 */ /* 0x000fc6000fffe03f */
[----:B------:R-:W-:Y:S02]  /*6550*/  UMOV UR27, UR19 ;  /* 0x00000013001b7c82 */ /* 0x000fe40008000000 */
[----:B------:R-:W-:Y:S02]  /*6560*/  UMOV UR25, UR17 ;  /* 0x0000001100197c82 */ /* 0x000fe40008000000 */
[----:B------:R1:W-:Y:S02]  /*6570*/  UTMALDG.4D [UR16], [UR6], desc[UR8] ;  /* 0x00000810060075b4 */ /* 0x0003e40008019000 */
[----:B------:R1:W-:Y:S02]  /*6580*/  UTMALDG.4D [UR24], [UR6], desc[UR8] ;  /* 0x00000818060075b4 */ /* 0x0003e40008019000 */
[----:B-1----:R-:W-:Y:S01]  /*6590*/  NOP ;  /* 0x0000000000007918 */ /* 0x002fe20000000000 */
.L_x_72:
[----:B------:R-:W-:Y:S05]  /*65a0*/  BSYNC B0 ;  /* 0x0000000000007941 */ /* 0x000fea0003800000 */
.L_x_71:
[----:B------:R-:W-:Y:S01]  /*65b0*/  BSSY B0, `(.L_x_76) ;  /* 0x000002e000007945 */ /* 0x000fe20003800000 */
[----:B------:R-:W-:-:S03]  /*65c0*/  MOV R8, RZ ;  /* 0x000000ff00087202 */ /* 0x000fc60000000f00 */
[----:B------:R-:W-:Y:S05]  /*65d0*/  @!P4 BRA `(.L_x_77) ;  /* 0x0000000000acc947 */ /* 0x000fea0003800000 */
[----:B------:R-:W1:Y:S01]  /*65e0*/  S2R R4, SR_CgaCtaId ;  /* 0x0000000000047919 */ /* 0x000e620000008800 */
[----:B------:R-:W-:-:S04]  /*65f0*/  MOV R3, 0x400 ;  /* 0x0000040000037802 */ /* 0x000fc80000000f00 */
[----:B-1----:R-:W-:Y:S02]  /*6600*/  LEA R5, R4, R3, 0x18 ;  /* 0x0000000304057211 */ /* 0x002fe400078ec0ff */
[----:B------:R-:W-:Y:S02]  /*6610*/  MOV R4, 0x1 ;  /* 0x0000000100047802 */ /* 0x000fe40000000f00 */
[----:B------:R-:W-:Y:S02]  /*6620*/  LEA R3, R0, R5, 0x3 ;  /* 0x0000000500037211 */ /* 0x000fe400078e18ff */
[----:B------:R-:W-:-:S04]  /*6630*/  SHF.L.U32 R4, R4, 0x1f, RZ ;  /* 0x0000001f04047819 */ /* 0x000fc800000006ff */
[----:B------:R-:W1:Y:S02]  /*6640*/  SYNCS.PHASECHK.TRANS64.TRYWAIT P0, [R3+URZ+0x1c028], R4 ;  /* 0x01c02804030075a7 */ /* 0x000e64000800017f */
[----:B-1----:R-:W-:Y:S05]  /*6650*/  @!P0 BRA `(.L_x_78) ;  /* 0x0000000c002c8947 */ /* 0x002fea0003800000 */
.L_x_102:
        /* <DEDUP_REMOVED lines=8> */
.L_x_79:
[----:B------:R-:W-:-:S04]  /*66e0*/  LOP3.LUT P0, RZ, R6, 0x1f, RZ, 0xc0, !PT ;  /* 0x0000001f06ff7812 */ /* 0x000fc8000780c0ff */
[----:B------:R-:W-:-:S13]  /*66f0*/  PLOP3.LUT P0, PT, P0, P2, PT, 0x2a, 0x0 ;  /* 0x000000000000781c */ /* 0x000fda0000704572 */
[----:B------:R-:W-:Y:S05]  /*6700*/  @P0 BRA `(.L_x_80) ;  /* 0x0000000000040947 */ /* 0x000fea0003800000 */
[----:B------:R-:W-:Y:S01]  /*6710*/  BPT.TRAP 0x1 ;  /* 0x000000040000795c */ /* 0x000fe20000300000 */
.L_x_80:
[C---:B------:R-:W-:Y:S01]  /*6720*/  LEA R5, R0.reuse, R5, 0xe ;  /* 0x0000000500057211 */ /* 0x040fe200078e70ff */
[----:B------:R-:W-:Y:S01]  /*6730*/  ULDC.64 UR6, c[0x0][0x198] ;  /* 0x0000660000067ab9 */ /* 0x000fe20000000a00 */
[----:B------:R-:W-:Y:S01]  /*6740*/  R2UR UR17, R3 ;  /* 0x00000000031172ca */ /* 0x000fe200000e0000 */
[----:B------:R-:W-:Y:S01]  /*6750*/  UIADD3 UR6, UP0, UR6, 0x2f0, URZ ;  /* 0x000002f006067890 */ /* 0x000fe2000ff1e03f */
[----:B------:R-:W-:Y:S01]  /*6760*/  R2UR UR24, R5 ;  /* 0x00000000051872ca */ /* 0x000fe200000e0000 */
[----:B------:R-:W-:Y:S01]  /*6770*/  UMOV UR19, URZ ;  /* 0x0000003f00137c82 */ /* 0x000fe20008000000 */
[----:B------:R-:W-:Y:S01]  /*6780*/  UMOV UR8, 0x0 ;  /* 0x0000000000087882 */ /* 0x000fe20000000000 */
[----:B------:R-:W-:Y:S01]  /*6790*/  UIADD3.X UR7, URZ, UR7, URZ, UP0, !UPT ;  /* 0x000000073f077290 */ /* 0x000fe200087fe43f */
[----:B------:R-:W-:Y:S01]  /*67a0*/  IADD3 R0, R0, 0x1, RZ ;  /* 0x0000000100007810 */ /* 0x000fe20007ffe0ff */
[----:B------:R-:W-:Y:S01]  /*67b0*/  UMOV UR9, 0x10000000 ;  /* 0x1000000000097882 */ /* 0x000fe20000000000 */
[----:B------:R-:W-:Y:S01]  /*67c0*/  UMOV UR18, URZ ;  /* 0x0000003f00127c82 */ /* 0x000fe20008000000 */
[----:B------:R-:W-:Y:S01]  /*67d0*/  UMOV UR20, UR28 ;  /* 0x0000001c00147c82 */ /* 0x000fe20008000000 */
[----:B------:R-:W-:Y:S01]  /*67e0*/  UMOV UR21, UR29 ;  /* 0x0000001d00157c82 */ /* 0x000fe20008000000 */
[----:B------:R-:W-:Y:S01]  /*67f0*/  UMOV UR26, 0x40 ;  /* 0x00000040001a7882 */ /* 0x000fe20000000000 */
[----:B------:R-:W-:Y:S01]  /*6800*/  UMOV UR27, UR19 ;  /* 0x00000013001b7c82 */ /* 0x000fe20008000000 */
[----:B------:R-:W-:Y:S01]  /*6810*/  UIADD3 UR17, UR17, 0x1c000, URZ ;  /* 0x0001c00011117890 */ /* 0x000fe2000fffe03f */
[----:B------:R-:W-:Y:S01]  /*6820*/  MOV R8, 0x1 ;  /* 0x0000000100087802 */ /* 0x000fe20000000f00 */
[----:B------:R-:W-:-:S02]  /*6830*/  UIADD3 UR16, UR24, 0x8000, URZ ;  /* 0x0000800018107890 */ /* 0x000fc4000fffe03f */
[----:B------:R-:W-:-:S03]  /*6840*/  UIADD3 UR24, UR24, 0xa000, URZ ;  /* 0x0000a00018187890 */ /* 0x000fc6000fffe03f */
[----:B------:R-:W-:-:S04]  /*6850*/  UMOV UR25, UR17 ;  /* 0x0000001100197c82 */ /* 0x000fc80008000000 */
[----:B------:R1:W-:Y:S02]  /*6860*/  UTMALDG.4D [UR16], [UR6], desc[UR8] ;  /* 0x00000810060075b4 */ /* 0x0003e40008019000 */
[----:B------:R1:W-:Y:S02]  /*6870*/  UTMALDG.4D [UR24], [UR6], desc[UR8] ;  /* 0x00000818060075b4 */ /* 0x0003e40008019000 */
[----:B-1----:R-:W-:Y:S01]  /*6880*/  NOP ;  /* 0x0000000000007918 */ /* 0x002fe20000000000 */
.L_x_77:
[----:B------:R-:W-:Y:S05]  /*6890*/  BSYNC B0 ;  /* 0x0000000000007941 */ /* 0x000fea0003800000 */
.L_x_76:
[----:B------:R-:W-:-:S13]  /*68a0*/  ISETP.GE.AND P0, PT, R2, 0x41, PT ;  /* 0x000000410200780c */ /* 0x000fda0003f06270 */
[----:B------:R-:W-:Y:S05]  /*68b0*/  @!P0 EXIT ;  /* 0x000000000000894d */ /* 0x000fea0003800000 */
[----:B------:R-:W-:Y:S01]  /*68c0*/  IADD3 R2, R2, 0x3f, RZ ;  /* 0x0000003f02027810 */ /* 0x000fe20007ffe0ff */
[----:B------:R-:W-:Y:S01]  /*68d0*/  BSSY B0, `(.L_x_81) ;  /* 0x0000069000007945 */ /* 0x000fe20003800000 */
[----:B------:R-:W-:Y:S02]  /*68e0*/  LOP3.LUT P0, RZ, R6, 0x1f, RZ, 0xc0, !PT ;  /* 0x0000001f06ff7812 */ /* 0x000fe4000780c0ff */
[----:B------:R-:W-:Y:S02]  /*68f0*/  SHF.R.S32.HI R3, RZ, 0x1f, R2 ;  /* 0x0000001fff037819 */ /* 0x000fe40000011402 */
[----:B------:R-:W-:Y:S02]  /*6900*/  PLOP3.LUT P0, PT, P0, P2, PT, 0x2a, 0x0 ;  /* 0x000000000000781c */ /* 0x000fe40000704572 */
[----:B------:R-:W-:Y:S02]  /*6910*/  LEA.HI R3, R3, R2, RZ, 0x6 ;  /* 0x0000000203037211 */ /* 0x000fe400078f30ff */
[----:B------:R-:W-:-:S02]  /*6920*/  MOV R2, UR4 ;  /* 0x0000000400027c02 */ /* 0x000fc40008000f00 */
[----:B------:R-:W-:Y:S02]  /*6930*/  SHF.R.S32.HI R3, RZ, 0x6, R3 ;  /* 0x00000006ff037819 */ /* 0x000fe40000011403 */
[----:B------:R-:W-:Y:S02]  /*6940*/  LOP3.LUT R2, R2, 0x2, RZ, 0xfc, !PT ;  /* 0x0000000202027812 */ /* 0x000fe400078efcff */
[----:B------:R-:W-:Y:S02]  /*6950*/  SHF.L.U32 R4, R3, 0x1, RZ ;  /* 0x0000000103047819 */ /* 0x000fe400000006ff */
[----:B------:R-:W-:-:S07]  /*6960*/  MOV R3, 0x1 ;  /* 0x0000000100037802 */ /* 0x000fce0000000f00 */
.L_x_92:
[----:B------:R-:W-:Y:S04]  /*6970*/  BSSY B1, `(.L_x_82) ;  /* 0x000002c000017945 */ /* 0x000fe80003800000 */
[----:B------:R-:W-:Y:S05]  /*6980*/  @!P3 BRA `(.L_x_83) ;  /* 0x0000000000a8b947 */ /* 0x000fea0003800000 */
[----:B------:R-:W1:Y:S01]  /*6990*/  S2R R6, SR_CgaCtaId ;  /* 0x0000000000067919 */ /* 0x000e620000008800 */
[----:B------:R-:W-:-:S04]  /*69a0*/  MOV R5, 0x400 ;  /* 0x0000040000057802 */ /* 0x000fc80000000f00 */
[----:B-1----:R-:W-:Y:S02]  /*69b0*/  LEA R7, R6, R5, 0x18 ;  /* 0x0000000506077211 */ /* 0x002fe400078ec0ff */
[----:B------:R-:W-:Y:S02]  /*69c0*/  SHF.L.U32 R5, R3, 0x1f, RZ ;  /* 0x0000001f03057819 */ /* 0x000fe400000006ff */
[----:B------:R-:W-:-:S04]  /*69d0*/  LEA R6, R0, R7, 0x3 ;  /* 0x0000000700067211 */ /* 0x000fc800078e18ff */
[----:B------:R-:W1:Y:S02]  /*69e0*/  SYNCS.PHASECHK.TRANS64.TRYWAIT P4, [R6+URZ+0x1c028], R5 ;  /* 0x01c02805060075a7 */ /* 0x000e64000808017f */
[----:B-1----:R-:W-:Y:S05]  /*69f0*/  @!P4 BRA `(.L_x_84) ;  /* 0x000000080058c947 */ /* 0x002fea0003800000 */
.L_x_103:
[----:B-1----:R-:W-:-:S04]  /*6a00*/  @P2 MOV R5, 0x4000 ;  /* 0x0000400000052802 */ /* 0x002fc80000000f00 */
[----:B------:R1:W-:Y:S02]  /*6a10*/  @P2 SYNCS.ARRIVE.TRANS64 RZ, [R6+URZ+0x1c000], R5 ;  /* 0x01c0000506ff29a7 */ /* 0x0003e4000800003f */
[----:B-1----:R-:W-:-:S04]  /*6a20*/  PRMT R5, R2, 0x9910, RZ ;  /* 0x0000991002057816 */ /* 0x002fc800000000ff */
[----:B------:R-:W-:-:S13]  /*6a30*/  ISETP.NE.AND P4, PT, R5, 0x2, PT ;  /* 0x000000020500780c */ /* 0x000fda0003f85270 */
[----:B------:R-:W-:Y:S05]  /*6a40*/  @P4 BRA `(.L_x_85) ;  /* 0x0000000000044947 */ /* 0x000fea0003800000 */
[----:B------:R-:W-:Y:S01]  /*6a50*/  BPT.TRAP 0x1 ;  /* 0x000000040000795c */ /* 0x000fe20000300000 */
.L_x_85:
[----:B------:R-:W-:Y:S05]  /*6a60*/  @P0 BRA `(.L_x_86) ;  /* 0x0000000000040947 */ /* 0x000fea0003800000 */
[----:B------:R-:W-:Y:S01]  /*6a70*/  BPT.TRAP 0x1 ;  /* 0x000000040000795c */ /* 0x000fe20000300000 */
.L_x_86:
[----:B------:R-:W-:Y:S01]  /*6a80*/  LEA R7, R0, R7, 0xe ;  /* 0x0000000700077211 */ /* 0x000fe200078e70ff */
[----:B------:R-:W-:Y:S01]  /*6a90*/  ULDC.64 UR6, c[0x0][0x198] ;  /* 0x0000660000067ab9 */ /* 0x000fe20000000a00 */
[----:B------:R-:W-:Y:S01]  /*6aa0*/  R2UR UR25, R6 ;  /* 0x00000000061972ca */ /* 0x000fe200000e0000 */
[----:B------:R-:W-:Y:S01]  /*6ab0*/  UIADD3 UR6, UP0, UR6, 0x1f0, URZ ;  /* 0x000001f006067890 */ /* 0x000fe2000ff1e03f */
[----:B------:R-:W-:Y:S01]  /*6ac0*/  R2UR UR16, R7 ;  /* 0x00000000071072ca */ /* 0x000fe200000e0000 */
[----:B------:R-:W-:Y:S01]  /*6ad0*/  UMOV UR8, 0x0 ;  /* 0x0000000000087882 */ /* 0x000fe20000000000 */
[----:B------:R-:W-:Y:S01]  /*6ae0*/  R2UR UR27, R8 ;  /* 0x00000000081b72ca */ /* 0x000fe200000e0000 */
[----:B------:R-:W-:Y:S01]  /*6af0*/  UIADD3.X UR7, URZ, UR7, URZ, UP0, !UPT ;  /* 0x000000073f077290 */ /* 0x000fe200087fe43f */
[----:B------:R-:W-:Y:S01]  /*6b00*/  IADD3 R5, R0, 0x1, RZ ;  /* 0x0000000100057810 */ /* 0x000fe20007ffe0ff */
[----:B------:R-:W-:Y:S01]  /*6b10*/  UMOV UR9, 0x10000000 ;  /* 0x1000000000097882 */ /* 0x000fe20000000000 */
[----:B------:R-:W-:Y:S01]  /*6b20*/  UMOV UR26, URZ ;  /* 0x0000003f001a7c82 */ /* 0x000fe20008000000 */
[----:B------:R-:W-:Y:S01]  /*6b30*/  UMOV UR18, 0x40 ;  /* 0x0000004000127882 */ /* 0x000fe20000000000 */
[----:B------:R-:W-:Y:S01]  /*6b40*/  UMOV UR20, UR28 ;  /* 0x0000001c00147c82 */ /* 0x000fe20008000000 */
[----:B------:R-:W-:Y:S01]  /*6b50*/  UMOV UR21, UR29 ;  /* 0x0000001d00157c82 */ /* 0x000fe20008000000 */
[----:B------:R-:W-:Y:S01]  /*6b60*/  ISETP.NE.AND P4, PT, R5, 0x5, PT ;  /* 0x000000050500780c */ /* 0x000fe20003f85270 */
[----:B------:R-:W-:-:S02]  /*6b70*/  UIADD3 UR25, UR25, 0x1c000, URZ ;  /* 0x0001c00019197890 */ /* 0x000fc4000fffe03f */
[----:B------:R-:W-:Y:S01]  /*6b80*/  UIADD3 UR24, UR16, 0x8000, URZ ;  /* 0x0000800010187890 */ /* 0x000fe2000fffe03f */
[----:B------:R-:W-:Y:S01]  /*6b90*/  SEL R0, RZ, 0x1, P4 ;  /* 0x00000001ff007807 */ /* 0x000fe20002000000 */
[----:B------:R-:W-:Y:S02]  /*6ba0*/  USHF.L.U32 UR27, UR27, 0x6, URZ ;  /* 0x000000061b1b7899 */ /* 0x000fe4000800063f */
[----:B------:R-:W-:Y:S01]  /*6bb0*/  UIADD3 UR16, UR16, 0xa000, URZ ;  /* 0x0000a00010107890 */ /* 0x000fe2000fffe03f */
[----:B------:R-:W-:Y:S01]  /*6bc0*/  LOP3.LUT R3, R3, R0, RZ, 0x3c, !PT ;  /* 0x0000000003037212 */ /* 0x000fe200078e3cff */
[----:B------:R-:W-:Y:S01]  /*6bd0*/  UMOV UR17, UR25 ;  /* 0x0000001900117c82 */ /* 0x000fe20008000000 */
[----:B------:R-:W-:Y:S02]  /*6be0*/  SEL R0, R5, RZ, P4 ;  /* 0x000000ff05007207 */ /* 0x000fe40002000000 */
[----:B------:R-:W-:Y:S02]  /*6bf0*/  UMOV UR19, UR27 ;  /* 0x0000001b00137c82 */ /* 0x000fe40008000000 */
[----:B------:R1:W-:Y:S02]  /*6c00*/  UTMALDG.4D [UR24], [UR6], desc[UR8] ;  /* 0x00000818060075b4 */ /* 0x0003e40008019000 */
[----:B------:R1:W-:Y:S02]  /*6c10*/  UTMALDG.4D [UR16], [UR6], desc[UR8] ;  /* 0x00000810060075b4 */ /* 0x0003e40008019000 */
[----:B-1----:R-:W-:Y:S01]  /*6c20*/  NOP ;  /* 0x0000000000007918 */ /* 0x002fe20000000000 */
.L_x_83:
[----:B------:R-:W-:Y:S05]  /*6c30*/  BSYNC B1 ;  /* 0x0000000000017941 */ /* 0x000fea0003800000 */
.L_x_82:
[----:B------:R-:W-:Y:S01]  /*6c40*/  ISETP.LT.OR P4, PT, R4, 0x4, !P3 ;  /* 0x000000040400780c */ /* 0x000fe20005f81670 */
[----:B------:R-:W-:-:S12]  /*6c50*/  BSSY B1, `(.L_x_87) ;  /* 0x000002d000017945 */ /* 0x000fd80003800000 */
[----:B------:R-:W-:Y:S05]  /*6c60*/  @P4 BRA `(.L_x_88) ;  /* 0x0000000000ac4947 */ /* 0x000fea0003800000 */
[----:B------:R-:W1:Y:S01]  /*6c70*/  S2R R6, SR_CgaCtaId ;  /* 0x0000000000067919 */ /* 0x000e620000008800 */
[----:B------:R-:W-:Y:S02]  /*6c80*/  MOV R5, 0x400 ;  /* 0x0000040000057802 */ /* 0x000fe40000000f00 */
[----:B------:R-:W-:Y:S02]  /*6c90*/  SHF.L.U32 R7, R3, 0x1f, RZ ;  /* 0x0000001f03077819 */ /* 0x000fe400000006ff */
[----:B-1----:R-:W-:-:S04]  /*6ca0*/  LEA R5, R6, R5, 0x18 ;  /* 0x0000000506057211 */ /* 0x002fc800078ec0ff */
[----:B------:R-:W-:-:S04]  /*6cb0*/  LEA R6, R0, R5, 0x3 ;  /* 0x0000000500067211 */ /* 0x000fc800078e18ff */
[----:B------:R-:W1:Y:S02]  /*6cc0*/  SYNCS.PHASECHK.TRANS64.TRYWAIT P4, [R6+URZ+0x1c028], R7 ;  /* 0x01c02807060075a7 */ /* 0x000e64000808017f */
[----:B-1----:R-:W-:Y:S05]  /*6cd0*/  @!P4 BRA `(.L_x_89) ;  /* 0x0000000400b4c947 */ /* 0x002fea0003800000 */
.L_x_104:
[----:B-1----:R-:W-:-:S04]  /*6ce0*/  @P1 MOV R7, 0x4000 ;  /* 0x0000400000071802 */ /* 0x002fc80000000f00 */
[----:B------:R1:W-:Y:S02]  /*6cf0*/  @P1 SYNCS.ARRIVE.TRANS64 RZ, [R6+URZ+0x1c000], R7 ;  /* 0x01c0000706ff19a7 */ /* 0x0003e4000800003f */
[----:B-1----:R-:W-:-:S04]  /*6d00*/  PRMT R7, R2, 0x9910, RZ ;  /* 0x0000991002077816 */ /* 0x002fc800000000ff */
[----:B------:R-:W-:-:S13]  /*6d10*/  ISETP.NE.AND P4, PT, R7, 0x2, PT ;  /* 0x000000020700780c */ /* 0x000fda0003f85270 */
[----:B------:R-:W-:Y:S05]  /*6d20*/  @P4 BRA `(.L_x_90) ;  /* 0x0000000000044947 */ /* 0x000fea0003800000 */
[----:B------:R-:W-:Y:S01]  /*6d30*/  BPT.TRAP 0x1 ;  /* 0x000000040000795c */ /* 0x000fe20000300000 */
.L_x_90:
[----:B------:R-:W-:Y:S05]  /*6d40*/  @P0 BRA `(.L_x_91) ;  /* 0x0000000000040947 */ /* 0x000fea0003800000 */
[----:B------:R-:W-:Y:S01]  /*6d50*/  BPT.TRAP 0x1 ;  /* 0x000000040000795c */ /* 0x000fe20000300000 */
.L_x_91:
        /* <DEDUP_REMOVED lines=8> */
[----:B------:R-:W-:Y:S01]  /*6de0*/  VIADD R0, R0, 0x1 ;  /* 0x0000000100007836 */ /* 0x000fe20000000000 */
[----:B------:R-:W-:Y:S01]  /*6df0*/  UMOV UR9, 0x10000000 ;  /* 0x1000000000097882 */ /* 0x000fe20000000000 */
[----:B------:R-:W-:Y:S01]  /*6e00*/  UMOV UR26, URZ ;  /* 0x0000003f001a7c82 */ /* 0x000fe20008000000 */
[----:B------:R-:W-:Y:S01]  /*6e10*/  UMOV UR18, 0x40 ;  /* 0x0000004000127882 */ /* 0x000fe20000000000 */
[----:B------:R-:W-:Y:S01]  /*6e20*/  UMOV UR20, UR28 ;  /* 0x0000001c00147c82 */ /* 0x000fe20008000000 */
[----:B------:R-:W-:Y:S01]  /*6e30*/  UMOV UR21, UR29 ;  /* 0x0000001d00157c82 */ /* 0x000fe20008000000 */
[----:B------:R-:W-:Y:S01]  /*6e40*/  ISETP.NE.AND P4, PT, R0, 0x5, PT ;  /* 0x000000050000780c */ /* 0x000fe20003f85270 */
[----:B------:R-:W-:Y:S01]  /*6e50*/  UIADD3 UR25, UR25, 0x1c000, URZ ;  /* 0x0001c00019197890 */ /* 0x000fe2000fffe03f */
[----:B------:R-:W-:Y:S01]  /*6e60*/  IADD3 R8, R8, 0x1, RZ ;  /* 0x0000000108087810 */ /* 0x000fe20007ffe0ff */
[----:B------:R-:W-:Y:S01]  /*6e70*/  UIADD3 UR24, UR16, 0x8000, URZ ;  /* 0x0000800010187890 */ /* 0x000fe2000fffe03f */
[----:B------:R-:W-:Y:S01]  /*6e80*/  SEL R6, RZ, 0x1, P4 ;  /* 0x00000001ff067807 */ /* 0x000fe20002000000 */
[----:B------:R-:W-:Y:S01]  /*6e90*/  USHF.L.U32 UR27, UR27, 0x6, URZ ;  /* 0x000000061b1b7899 */ /* 0x000fe2000800063f */
[----:B------:R-:W-:Y:S01]  /*6ea0*/  SEL R0, R0, RZ, P4 ;  /* 0x000000ff00007207 */ /* 0x000fe20002000000 */
[----:B------:R-:W-:Y:S01]  /*6eb0*/  UIADD3 UR16, UR16, 0xa000, URZ ;  /* 0x0000a00010107890 */ /* 0x000fe2000fffe03f */
[----:B------:R-:W-:Y:S01]  /*6ec0*/  LOP3.LUT R3, R3, R6, RZ, 0x3c, !PT ;  /* 0x0000000603037212 */ /* 0x000fe200078e3cff */
[----:B------:R-:W-:-:S03]  /*6ed0*/  UMOV UR17, UR25 ;  /* 0x0000001900117c82 */ /* 0x000fc60008000000 */
[----:B------:R-:W-:Y:S02]  /*6ee0*/  UMOV UR19, UR27 ;  /* 0x0000001b00137c82 */ /* 0x000fe40008000000 */
[----:B------:R1:W-:Y:S02]  /*6ef0*/  UTMALDG.4D [UR24], [UR6], desc[UR8] ;  /* 0x00000818060075b4 */ /* 0x0003e40008019000 */
[----:B------:R1:W-:Y:S02]  /*6f00*/  UTMALDG.4D [UR16], [UR6], desc[UR8] ;  /* 0x00000810060075b4 */ /* 0x0003e40008019000 */
[----:B-1----:R-:W-:Y:S01]  /*6f10*/  NOP ;  /* 0x0000000000007918 */ /* 0x002fe20000000000 */
.L_x_88:
[----:B------:R-:W-:Y:S05]  /*6f20*/  BSYNC B1 ;  /* 0x0000000000017941 */ /* 0x000fea0003800000 */
.L_x_87:
[C---:B------:R-:W-:Y:S02]  /*6f30*/  ISETP.GT.AND P4, PT, R4.reuse, 0x4, PT ;  /* 0x000000040400780c */ /* 0x040fe40003f84270 */
[----:B------:R-:W-:-:S11]  /*6f40*/  IADD3 R4, R4, -0x2, RZ ;  /* 0xfffffffe04047810 */ /* 0x000fd60007ffe0ff */
[----:B------:R-:W-:Y:S05]  /*6f50*/  @P4 BRA `(.L_x_92) ;  /* 0xfffffff800844947 */ /* 0x000fea000383ffff */
[----:B------:R-:W-:Y:S05]  /*6f60*/  BSYNC B0 ;  /* 0x0000000000007941 */ /* 0x000fea0003800000 */
.L_x_81:
[----:B------:R-:W-:Y:S05]  /*6f70*/  EXIT ;  /* 0x000000000000794d */ /* 0x000fea0003800000 */
.L_x_15:
[----:B--2---:R-:W-:-:S04]  /*6f80*/  MOV R3, UR8 ;  /* 0x0000000800037c02 */ /* 0x004fc80008000f00 */
[----:B------:R2:W3:Y:S03]  /*6f90*/  SYNCS.PHASECHK.TRANS64.TRYWAIT P1, [R3+URZ+0x1c050], R0 ;  /* 0x01c05000030075a7 */ /* 0x0004e6000802017f */
[----:B---3--:R-:W-:Y:S05]  /*6fa0*/  @!P1 NANOSLEEP.SYNCS 0x989680 ;  /* 0x009896800000995d */ /* 0x008fea0003900000 */
[----:B------:R-:W3:Y:S02]  /*6fb0*/  @!P1 SYNCS.PHASECHK.TRANS64 P1, [R3+URZ+0x1c050], R0 ;  /* 0x01c05000030095a7 */ /* 0x000ee4000802007f */
[----:B---3--:R-:W-:Y:S05]  /*6fc0*/  @!P1 BRA `(.L_x_15) ;  /* 0xfffffffc00ec9947 */ /* 0x008fea000383ffff */
[----:B------:R-:W-:Y:S05]  /*6fd0*/  BRA `(.L_x_93) ;  /* 0xffffff9c00647947 */ /* 0x000fea000383ffff */
.L_x_17:
[----:B--2---:R-:W-:-:S04]  /*6fe0*/  MOV R0, UR37 ;  /* 0x0000002500007c02 */ /* 0x004fc80008000f00 */
[----:B------:R2:W3:Y:S03]  /*6ff0*/  SYNCS.PHASECHK.TRANS64.TRYWAIT P1, [R0+URZ+0x1c000], R23 ;  /* 0x01c00017000075a7 */ /* 0x0004e6000802017f */
[----:B---3--:R-:W-:Y:S05]  /*7000*/  @!P1 NANOSLEEP.SYNCS 0x989680 ;  /* 0x009896800000995d */ /* 0x008fea0003900000 */
[----:B------:R-:W3:Y:S02]  /*7010*/  @!P1 SYNCS.PHASECHK.TRANS64 P1, [R0+URZ+0x1c000], R23 ;  /* 0x01c00017000095a7 */ /* 0x000ee4000802007f */
[----:B---3--:R-:W-:Y:S05]  /*7020*/  @!P1 BRA `(.L_x_17) ;  /* 0xfffffffc00ec9947 */ /* 0x008fea000383ffff */
[----:B------:R-:W-:Y:S05]  /*7030*/  BRA `(.L_x_94) ;  /* 0xffffff9c00607947 */ /* 0x000fea000383ffff */
.L_x_18:
[----:B--2---:R-:W-:-:S04]  /*7040*/  MOV R3, UR10 ;  /* 0x0000000a00037c02 */ /* 0x004fc80008000f00 */
[----:B------:R2:W3:Y:S03]  /*7050*/  SYNCS.PHASECHK.TRANS64.TRYWAIT P1, [R3+URZ], R0 ;  /* 0x00000000030075a7 */ /* 0x0004e6000802017f */
[----:B---3--:R-:W-:Y:S05]  /*7060*/  @!P1 NANOSLEEP.SYNCS 0x989680 ;  /* 0x009896800000995d */ /* 0x008fea0003900000 */
[----:B------:R-:W3:Y:S02]  /*7070*/  @!P1 SYNCS.PHASECHK.TRANS64 P1, [R3+URZ], R0 ;  /* 0x00000000030095a7 */ /* 0x000ee4000802007f */
[----:B---3--:R-:W-:Y:S05]  /*7080*/  @!P1 BRA `(.L_x_18) ;  /* 0xfffffffc00ec9947 */ /* 0x008fea000383ffff */
[----:B------:R-:W-:Y:S05]  /*7090*/  BRA `(.L_x_95) ;  /* 0xffffff9c006c7947 */ /* 0x000fea000383ffff */
.L_x_20:
[----:B--2---:R-:W-:-:S04]  /*70a0*/  MOV R6, UR37 ;  /* 0x0000002500067c02 */ /* 0x004fc80008000f00 */
[----:B------:R2:W3:Y:S03]  /*70b0*/  SYNCS.PHASECHK.TRANS64.TRYWAIT P1, [R6+URZ+0x1c008], R23 ;  /* 0x01c00817060075a7 */ /* 0x0004e6000802017f */
[----:B---3--:R-:W-:Y:S05]  /*70c0*/  @!P1 NANOSLEEP.SYNCS 0x989680 ;  /* 0x009896800000995d */ /* 0x008fea0003900000 */
[----:B------:R-:W3:Y:S02]  /*70d0*/  @!P1 SYNCS.PHASECHK.TRANS64 P1, [R6+URZ+0x1c008], R23 ;  /* 0x01c00817060095a7 */ /* 0x000ee4000802007f */
[----:B---3--:R-:W-:Y:S05]  /*70e0*/  @!P1 BRA `(.L_x_20) ;  /* 0xfffffffc00ec9947 */ /* 0x008fea000383ffff */
[----:B------:R-:W-:Y:S05]  /*70f0*/  BRA `(.L_x_96) ;  /* 0xffffffb000607947 */ /* 0x000fea000383ffff */
.L_x_25:
[----:B--2---:R-:W-:-:S04]  /*7100*/  MOV R4, UR10 ;  /* 0x0000000a00047c02 */ /* 0x004fc80008000f00 */
[----:B------:R2:W3:Y:S03]  /*7110*/  SYNCS.PHASECHK.TRANS64.TRYWAIT P2, [R4+URZ+0x1c000], R3 ;  /* 0x01c00003040075a7 */ /* 0x0004e6000804017f */
[----:B---3--:R-:W-:Y:S05]  /*7120*/  @!P2 NANOSLEEP.SYNCS 0x989680 ;  /* 0x009896800000a95d */ /* 0x008fea0003900000 */
[----:B------:R-:W3:Y:S02]  /*7130*/  @!P2 SYNCS.PHASECHK.TRANS64 P2, [R4+URZ+0x1c000], R3 ;  /* 0x01c000030400a5a7 */ /* 0x000ee4000804007f */
[----:B---3--:R-:W-:Y:S05]  /*7140*/  @!P2 BRA `(.L_x_25) ;  /* 0xfffffffc00eca947 */ /* 0x008fea000383ffff */
[----:B------:R-:W-:Y:S05]  /*7150*/  BRA `(.L_x_97) ;  /* 0xffffffb4000c7947 */ /* 0x000fea000383ffff */
.L_x_29:
[----:B-1----:R-:W-:-:S04]  /*7160*/  MOV R8, UR10 ;  /* 0x0000000a00087c02 */ /* 0x002fc80008000f00 */
[----:B------:R1:W2:Y:S03]  /*7170*/  SYNCS.PHASECHK.TRANS64.TRYWAIT P2, [R8+URZ+0x1c000], R9 ;  /* 0x01c00009080075a7 */ /* 0x0002a6000804017f */
[----:B--2---:R-:W-:Y:S05]  /*7180*/  @!P2 NANOSLEEP.SYNCS 0x989680 ;  /* 0x009896800000a95d */ /* 0x004fea0003900000 */
[----:B------:R-:W2:Y:S02]  /*7190*/  @!P2 SYNCS.PHASECHK.TRANS64 P2, [R8+URZ+0x1c000], R9 ;  /* 0x01c000090800a5a7 */ /* 0x000ea4000804007f */
[----:B--2---:R-:W-:Y:S05]  /*71a0*/  @!P2 BRA `(.L_x_29) ;  /* 0xfffffffc00eca947 */ /* 0x004fea000383ffff */
[----:B------:R-:W-:Y:S05]  /*71b0*/  BRA `(.L_x_28) ;  /* 0xffffffc800f47947 */ /* 0x000fea000383ffff */
.L_x_45:
[----:B-1----:R-:W-:-:S04]  /*71c0*/  MOV R3, UR4 ;  /* 0x0000000400037c02 */ /* 0x002fc80008000f00 */
[----:B------:R1:W2:Y:S03]  /*71d0*/  SYNCS.PHASECHK.TRANS64.TRYWAIT P0, [R3+URZ+0x1c098], R0 ;  /* 0x01c09800030075a7 */ /* 0x0002a6000800017f */
[----:B--2---:R-:W-:Y:S05]  /*71e0*/  @!P0 NANOSLEEP.SYNCS 0x989680 ;  /* 0x009896800000895d */ /* 0x004fea0003900000 */
[----:B------:R-:W2:Y:S02]  /*71f0*/  @!P0 SYNCS.PHASECHK.TRANS64 P0, [R3+URZ+0x1c098], R0 ;  /* 0x01c09800030085a7 */ /* 0x000ea4000800007f */
[----:B--2---:R-:W-:Y:S05]  /*7200*/  @!P0 BRA `(.L_x_45) ;  /* 0xfffffffc00ec8947 */ /* 0x004fea000383ffff */
[----:B------:R-:W-:Y:S05]  /*7210*/  BRA `(.L_x_98) ;  /* 0xffffffd400687947 */ /* 0x000fea000383ffff */
.L_x_63:
[----:B--2---:R2:W4:Y:S02]  /*7220*/  SYNCS.PHASECHK.TRANS64.TRYWAIT P0, [R3+URZ+0x1c060], R2 ;  /* 0x01c06002030075a7 */ /* 0x004524000800017f */
[----:B----4-:R-:W-:Y:S05]  /*7230*/  @!P0 NANOSLEEP.SYNCS 0x989680 ;  /* 0x009896800000895d */ /* 0x010fea0003900000 */
[----:B------:R-:W4:Y:S02]  /*7240*/  @!P0 SYNCS.PHASECHK.TRANS64 P0, [R3+URZ+0x1c060], R2 ;  /* 0x01c06002030085a7 */ /* 0x000f24000800007f */
[----:B----4-:R-:W-:Y:S05]  /*7250*/  @!P0 BRA `(.L_x_63) ;  /* 0xfffffffc00f08947 */ /* 0x010fea000383ffff */
[----:B------:R-:W-:Y:S05]  /*7260*/  BRA `(.L_x_99) ;  /* 0xffffffe800ec7947 */ /* 0x000fea000383ffff */
.L_x_68:
[----:B-1----:R1:W2:Y:S02]  /*7270*/  SYNCS.PHASECHK.TRANS64.TRYWAIT P0, [R0+URZ+0x1c028], R5 ;  /* 0x01c02805000075a7 */ /* 0x0022a4000800017f */
[----:B--2---:R-:W-:Y:S05]  /*7280*/  @!P0 NANOSLEEP.SYNCS 0x989680 ;  /* 0x009896800000895d */ /* 0x004fea0003900000 */
[----:B------:R-:W2:Y:S02]  /*7290*/  @!P0 SYNCS.PHASECHK.TRANS64 P0, [R0+URZ+0x1c028], R5 ;  /* 0x01c02805000085a7 */ /* 0x000ea4000800007f */
[----:B--2---:R-:W-:Y:S05]  /*72a0*/  @!P0 BRA `(.L_x_68) ;  /* 0xfffffffc00f08947 */ /* 0x004fea000383ffff */
[----:B------:R-:W-:Y:S05]  /*72b0*/  BRA `(.L_x_100) ;  /* 0xffffffec00847947 */ /* 0x000fea000383ffff */
.L_x_73:
[----:B-1----:R1:W2:Y:S02]  /*72c0*/  SYNCS.PHASECHK.TRANS64.TRYWAIT P0, [R4+URZ+0x1c060], R5 ;  /* 0x01c06005040075a7 */ /* 0x0022a4000800017f */
[----:B--2---:R-:W-:Y:S05]  /*72d0*/  @!P0 NANOSLEEP.SYNCS 0x989680 ;  /* 0x009896800000895d */ /* 0x004fea0003900000 */
[----:B------:R-:W2:Y:S02]  /*72e0*/  @!P0 SYNCS.PHASECHK.TRANS64 P0, [R4+URZ+0x1c060], R5 ;  /* 0x01c06005040085a7 */ /* 0x000ea4000800007f */
[----:B--2---:R-:W-:Y:S05]  /*72f0*/  @!P0 BRA `(.L_x_73) ;  /* 0xfffffffc00f08947 */ /* 0x004fea000383ffff */
[----:B------:R-:W-:Y:S05]  /*7300*/  BRA `(.L_x_101) ;  /* 0xfffffff0001c7947 */ /* 0x000fea000383ffff */
.L_x_78:
[----:B-1----:R1:W2:Y:S02]  /*7310*/  SYNCS.PHASECHK.TRANS64.TRYWAIT P0, [R3+URZ+0x1c028], R4 ;  /* 0x01c02804030075a7 */ /* 0x0022a4000800017f */
[----:B--2---:R-:W-:Y:S05]  /*7320*/  @!P0 NANOSLEEP.SYNCS 0x989680 ;  /* 0x009896800000895d */ /* 0x004fea0003900000 */
[----:B------:R-:W2:Y:S02]  /*7330*/  @!P0 SYNCS.PHASECHK.TRANS64 P0, [R3+URZ+0x1c028], R4 ;  /* 0x01c02804030085a7 */ /* 0x000ea4000800007f */
[----:B--2---:R-:W-:Y:S05]  /*7340*/  @!P0 BRA `(.L_x_78) ;  /* 0xfffffffc00f08947 */ /* 0x004fea000383ffff */
[----:B------:R-:W-:Y:S05]  /*7350*/  BRA `(.L_x_102) ;  /* 0xfffffff000c07947 */ /* 0x000fea000383ffff */
.L_x_84:
[----:B-1----:R1:W2:Y:S02]  /*7360*/  SYNCS.PHASECHK.TRANS64.TRYWAIT P4, [R6+URZ+0x1c028], R5 ;  /* 0x01c02805060075a7 */ /* 0x0022a4000808017f */
[----:B--2---:R-:W-:Y:S05]  /*7370*/  @!P4 NANOSLEEP.SYNCS 0x989680 ;  /* 0x009896800000c95d */ /* 0x004fea0003900000 */
[----:B------:R-:W2:Y:S02]  /*7380*/  @!P4 SYNCS.PHASECHK.TRANS64 P4, [R6+URZ+0x1c028], R5 ;  /* 0x01c028050600c5a7 */ /* 0x000ea4000808007f */
[----:B--2---:R-:W-:Y:S05]  /*7390*/  @!P4 BRA `(.L_x_84) ;  /* 0xfffffffc00f0c947 */ /* 0x004fea000383ffff */
[----:B------:R-:W-:Y:S05]  /*73a0*/  BRA `(.L_x_103) ;  /* 0xfffffff400947947 */ /* 0x000fea000383ffff */
.L_x_89:
[----:B-1----:R1:W2:Y:S02]  /*73b0*/  SYNCS.PHASECHK.TRANS64.TRYWAIT P4, [R6+URZ+0x1c028], R7 ;  /* 0x01c02807060075a7 */ /* 0x0022a4000808017f */
[----:B--2---:R-:W-:Y:S05]  /*73c0*/  @!P4 NANOSLEEP.SYNCS 0x989680 ;  /* 0x009896800000c95d */ /* 0x004fea0003900000 */
[----:B------:R-:W2:Y:S02]  /*73d0*/  @!P4 SYNCS.PHASECHK.TRANS64 P4, [R6+URZ+0x1c028], R7 ;  /* 0x01c028070600c5a7 */ /* 0x000ea4000808007f */
[----:B--2---:R-:W-:Y:S05]  /*73e0*/  @!P4 BRA `(.L_x_89) ;  /* 0xfffffffc00f0c947 */ /* 0x004fea000383ffff */
[----:B------:R-:W-:Y:S05]  /*73f0*/  BRA `(.L_x_104) ;  /* 0xfffffff800387947 */ /* 0x000fea000383ffff */
        .weak           $__internal_0_$__cuda_sm20_rcp_rn_f32_slowpath
        .type           $__internal_0_$__cuda_sm20_rcp_rn_f32_slowpath,@function
        .size           $__internal_0_$__cuda_sm20_rcp_rn_f32_slowpath,(.L_x_110 - $__internal_0_$__cuda_sm20_rcp_rn_f32_slowpath)
$__internal_0_$__cuda_sm20_rcp_rn_f32_slowpath:
[----:B------:R-:W-:Y:S01]  /*7400*/  SHF.L.U32 R0, R2, 0x1, RZ ;  /* 0x0000000102007819 */ /* 0x000fe200000006ff */
[----:B------:R-:W-:Y:S03]  /*7410*/  BSSY B2, `(.L_x_105) ;  /* 0x0000030000027945 */ /* 0x000fe60003800000 */
[----:B------:R-:W-:-:S04]  /*7420*/  SHF.R.U32.HI R16, RZ, 0x18, R0 ;  /* 0x00000018ff107819 */ /* 0x000fc80000011600 */
[----:B------:R-:W-:-:S13]  /*7430*/  ISETP.NE.U32.AND P0, PT, R16, RZ, PT ;  /* 0x000000ff1000720c */ /* 0x000fda0003f05070 */
[----:B------:R-:W-:Y:S05]  /*7440*/  @P0 BRA `(.L_x_106) ;  /* 0x0000000000280947 */ /* 0x000fea0003800000 */
[----:B------:R-:W-:-:S04]  /*7450*/  SHF.L.U32 R0, R2, 0x1, RZ ;  /* 0x0000000102007819 */ /* 0x000fc800000006ff */
[----:B------:R-:W-:-:S13]  /*7460*/  ISETP.NE.AND P0, PT, R0, RZ, PT ;  /* 0x000000ff0000720c */ /* 0x000fda0003f05270 */
[----:B------:R-:W-:Y:S01]  /*7470*/  @P0 FFMA R6, R2, 1.84467440737095516160e+19, RZ ;  /* 0x5f80000002060823 */ /* 0x000fe200000000ff */
[----:B------:R-:W-:Y:S08]  /*7480*/  @!P0 MUFU.RCP R5, R2 ;  /* 0x0000000200058308 */ /* 0x000ff00000001000 */
[----:B------:R-:W1:Y:S02]  /*7490*/  @P0 MUFU.RCP R7, R6 ;  /* 0x0000000600070308 */ /* 0x000e640000001000 */
[----:B-1----:R-:W-:-:S04]  /*74a0*/  @P0 FFMA R0, R6, R7, -1 ;  /* 0xbf80000006000423 */ /* 0x002fc80000000007 */
[----:B------:R-:W-:-:S04]  /*74b0*/  @P0 FADD.FTZ R0, -R0, -RZ ;  /* 0x800000ff00000221 */ /* 0x000fc80000010100 */
[----:B------:R-:W-:-:S04]  /*74c0*/  @P0 FFMA R0, R7, R0, R7 ;  /* 0x0000000007000223 */ /* 0x000fc80000000007 */
[----:B------:R-:W-:Y:S01]  /*74d0*/  @P0 FFMA R5, R0, 1.84467440737095516160e+19, RZ ;  /* 0x5f80000000050823 */ /* 0x000fe200000000ff */
[----:B------:R-:W-:Y:S06]  /*74e0*/  BRA `(.L_x_107) ;  /* 0x0000000000887947 */ /* 0x000fec0003800000 */
.L_x_106:
[----:B------:R-:W-:-:S04]  /*74f0*/  IADD3 R17, R16, -0xfd, RZ ;  /* 0xffffff0310117810 */ /* 0x000fc80007ffe0ff */
[----:B------:R-:W-:-:S13]  /*7500*/  ISETP.GT.U32.AND P0, PT, R17, 0x1, PT ;  /* 0x000000011100780c */ /* 0x000fda0003f04070 */
[----:B------:R-:W-:Y:S05]  /*7510*/  @P0 BRA `(.L_x_108) ;  /* 0x0000000000780947 */ /* 0x000fea0003800000 */
[----:B------:R-:W-:Y:S02]  /*7520*/  LOP3.LUT R0, R2, 0x7fffff, RZ, 0xc0, !PT ;  /* 0x007fffff02007812 */ /* 0x000fe400078ec0ff */
[----:B------:R-:W-:Y:S02]  /*7530*/  MOV R12, 0x3 ;  /* 0x00000003000c7802 */ /* 0x000fe40000000f00 */
[----:B------:R-:W-:Y:S02]  /*7540*/  LOP3.LUT R0, R0, 0x3f800000, RZ, 0xfc, !PT ;  /* 0x3f80000000007812 */ /* 0x000fe400078efcff */
[----:B------:R-:W-:Y:S02]  /*7550*/  SHF.L.U32 R12, R12, R17, RZ ;  /* 0x000000110c0c7219 */ /* 0x000fe400000006ff */
[----:B------:R-:W1:Y:S02]  /*7560*/  MUFU.RCP R5, R0 ;  /* 0x0000000000057308 */ /* 0x000e640000001000 */
[----:B-1----:R-:W-:-:S04]  /*7570*/  FFMA R6, R0, R5, -1 ;  /* 0xbf80000000067423 */ /* 0x002fc80000000005 */
[----:B------:R-:W-:-:S04]  /*7580*/  FADD.FTZ R6, -R6, -RZ ;  /* 0x800000ff06067221 */ /* 0x000fc80000010100 */
[CCC-:B------:R-:W-:Y:S01]  /*7590*/  FFMA.RM R7, R5.reuse, R6.reuse, R5.reuse ;  /* 0x0000000605077223 */ /* 0x1c0fe20000004005 */
[----:B------:R-:W-:-:S04]  /*75a0*/  FFMA.RP R6, R5, R6, R5 ;  /* 0x0000000605067223 */ /* 0x000fc80000008005 */
[C---:B------:R-:W-:Y:S02]  /*75b0*/  LOP3.LUT R5, R7.reuse, 0x7fffff, RZ, 0xc0, !PT ;  /* 0x007fffff07057812 */ /* 0x040fe400078ec0ff */
[----:B------:R-:W-:Y:S02]  /*75c0*/  FSETP.NEU.FTZ.AND P0, PT, R7, R6, PT ;  /* 0x000000060700720b */ /* 0x000fe40003f1d000 */
[----:B------:R-:W-:Y:S02]  /*75d0*/  LOP3.LUT R5, R5, 0x800000, RZ, 0xfc, !PT ;  /* 0x0080000005057812 */ /* 0x000fe400078efcff */
[----:B------:R-:W-:Y:S02]  /*75e0*/  SEL R6, RZ, 0xffffffff, !P0 ;  /* 0xffffffffff067807 */ /* 0x000fe40004000000 */
[----:B------:R-:W-:Y:S02]  /*75f0*/  LOP3.LUT R12, R12, R5, RZ, 0xc0, !PT ;  /* 0x000000050c0c7212 */ /* 0x000fe400078ec0ff */
[----:B------:R-:W-:-:S02]  /*7600*/  IADD3 R6, -R6, RZ, RZ ;  /* 0x000000ff06067210 */ /* 0x000fc40007ffe1ff */
[-C--:B------:R-:W-:Y:S02]  /*7610*/  SHF.R.U32.HI R12, RZ, R17.reuse, R12 ;  /* 0x00000011ff0c7219 */ /* 0x080fe4000001160c */
[----:B------:R-:W-:Y:S02]  /*7620*/  LOP3.LUT P1, RZ, R6, R17, R5, 0xf8, !PT ;  /* 0x0000001106ff7212 */ /* 0x000fe4000782f805 */
[C---:B------:R-:W-:Y:S02]  /*7630*/  LOP3.LUT P0, RZ, R12.reuse, 0x1, RZ, 0xc0, !PT ;  /* 0x000000010cff7812 */ /* 0x040fe4000780c0ff */
[----:B------:R-:W-:-:S04]  /*7640*/  LOP3.LUT P2, RZ, R12, 0x2, RZ, 0xc0, !PT ;  /* 0x000000020cff7812 */ /* 0x000fc8000784c0ff */
[----:B------:R-:W-:Y:S02]  /*7650*/  PLOP3.LUT P0, PT, P0, P1, P2, 0xe0, 0x0 ;  /* 0x000000000000781c */ /* 0x000fe40000703c20 */
[----:B------:R-:W-:Y:S02]  /*7660*/  LOP3.LUT P1, RZ, R2, 0x7fffff, RZ, 0xc0, !PT ;  /* 0x007fffff02ff7812 */ /* 0x000fe4000782c0ff */
[----:B------:R-:W-:-:S04]  /*7670*/  SEL R0, RZ, 0x1, !P0 ;  /* 0x00000001ff007807 */ /* 0x000fc80004000000 */
[----:B------:R-:W-:-:S04]  /*7680*/  IADD3 R0, -R0, RZ, RZ ;  /* 0x000000ff00007210 */ /* 0x000fc80007ffe1ff */
[----:B------:R-:W-:Y:S02]  /*7690*/  ISETP.GE.AND P0, PT, R0, RZ, PT ;  /* 0x000000ff0000720c */ /* 0x000fe40003f06270 */
[----:B------:R-:W-:-:S04]  /*76a0*/  IADD3 R0, R16, -0xfc, RZ ;  /* 0xffffff0410007810 */ /* 0x000fc80007ffe0ff */
[----:B------:R-:W-:-:S07]  /*76b0*/  SHF.R.U32.HI R5, RZ, R0, R5 ;  /* 0x00000000ff057219 */ /* 0x000fce0000011605 */
[----:B------:R-:W-:-:S04]  /*76c0*/  @!P0 IADD3 R5, R5, 0x1, RZ ;  /* 0x0000000105058810 */ /* 0x000fc80007ffe0ff */
[----:B------:R-:W-:-:S04]  /*76d0*/  @!P1 SHF.L.U32 R5, R5, 0x1, RZ ;  /* 0x0000000105059819 */ /* 0x000fc800000006ff */
[----:B------:R-:W-:Y:S01]  /*76e0*/  LOP3.LUT R5, R5, 0x80000000, R2, 0xf8, !PT ;  /* 0x8000000005057812 */ /* 0x000fe200078ef802 */
[----:B------:R-:W-:Y:S06]  /*76f0*/  BRA `(.L_x_107) ;  /* 0x0000000000047947 */ /* 0x000fec0003800000 */
.L_x_108:
[----:B------:R1:W2:Y:S02]  /*7700*/  MUFU.RCP R5, R2 ;  /* 0x0000000200057308 */ /* 0x0002a40000001000 */
.L_x_107:
[----:B------:R-:W-:Y:S05]  /*7710*/  BSYNC B2 ;  /* 0x0000000000027941 */ /* 0x000fea0003800000 */
.L_x_105:
[----:B------:R-:W-:Y:S02]  /*7720*/  MOV R6, R13 ;  /* 0x0000000d00067202 */ /* 0x000fe40000000f00 */
[----:B------:R-:W-:-:S04]  /*7730*/  MOV R7, 0x0 ;  /* 0x0000000000077802 */ /* 0x000fc80000000f00 */
[----:B-12---:R-:W-:Y:S05]  /*7740*/  RET.REL.NODEC R6 `(_ZN7cutlass13device_kernelINS_4fmha6kernel28FmhaKernelTmaWarpSpecializedINS1_10collective30FmhaMainloopTmaWarpSpecializedINS_10bfloat16_tEffN4cute5tupleIJNS7_1CILi128EEENS9_ILi64EEESA_EEENS8_IJiNS9_ILi1EEENS8_IJiiEEEEEESF_SF_NS4_13DefaultFusionEJEEENS4_15FmhaFwdEpilogueIS6_fNS8_IJSB_SA_SB_EEEEENS2_23IndividualTileSchedulerEJEEEEEvNT_6ParamsE) ;  /* 0xffffff88062c7950 */ /* 0x006fea0003c3ffff */
.L_x_109:
[----:B------:R-:W-:-:S00]  /*7750*/  BRA `(.L_x_109) ;  /* 0xfffffffc00fc7947 */ /* 0x000fc0000383ffff */
[----:B------:R-:W-:-:S00]  /*7760*/  NOP ;  /* 0x0000000000007918 */ /* 0x000fc00000000000 */
        /* <DEDUP_REMOVED lines=9> */
.L_x_110:


//--------------------- .nv.global.init           --------------------------
	.section	.nv.global.init,"aw",@progbits
.nv.global.init:
	.type		$str$24,@object
	.size		$str$24,($str$25 - $str$24)
$str$24:
        /*0000*/ 	.byte	0x28, 0x61, 0x64, 0x64, 0x72, 0x65, 0x73, 0x73, 0x20, 0x26, 0x20, 0x6d, 0x61, 0x73, 0x6b, 0x29
        /*0010*/ 	.byte	0x20, 0x3d, 0x3d, 0x20, 0x30, 0x00
	.type		$str$25,@object
	.size		$str$25,(__unnamed_1 - $str$25)
$str$25:
        /*0016*/ 	.byte	0x2f, 0x74, 0x6d, 0x70, 0x2f, 0x63, 0x75, 0x74, 0x6c, 0x61, 0x73, 0x73, 0x5f, 0x73, 0x77, 0x65
        /*0026*/ 	.byte	0x65, 0x70, 0x5f, 0x73, 0x72, 0x63, 0x2f, 0x69, 0x6e, 0x63, 0x6c, 0x75, 0x64, 0x65, 0x2f, 0x63
        /*0036*/ 	.byte	0x75, 0x74, 0x65, 0x2f, 0x70, 0x6f, 0x69, 0x6e, 0x74, 0x65, 0x72, 0x5f, 0x66, 0x6c, 0x61, 0x67
        /*0046*/ 	.byte	0x67, 0x65, 0x64, 0x2e, 0x68, 0x70, 0x70, 0x00
	.type		__unnamed_1,@object
	.size		__unnamed_1,(__unnamed_2 - __unnamed_1)
__unnamed_1:
        /*004e*/ 	.byte	0x61, 0x75, 0x74, 0x6f, 0x20, 0x63, 0x75, 0x74, 0x65, 0x3a, 0x3a, 0x61, 0x73, 0x5f, 0x70, 0x6f
        /* <DEDUP_REMOVED lines=27> */
        /*020e*/ 	.byte	0x32, 0x30, 0x34, 0x38, 0x3e, 0x3e, 0x3e, 0x3e, 0x3e, 0x5d, 0x00
	.type		__unnamed_2,@object
	.size		__unnamed_2,(.L_1 - __unnamed_2)
__unnamed_2:
        /* <DEDUP_REMOVED lines=29> */
.L_1:


//--------------------- .nv.shared._ZN7cutlass13device_kernelINS_4fmha6kernel28FmhaKernelTmaWarpSpecializedINS1_10collective30FmhaMainloopTmaWarpSpecializedINS_10bfloat16_tEffN4cute5tupleIJNS7_1CILi128EEENS9_ILi64EEESA_EEENS8_IJiNS9_ILi1EEENS8_IJiiEEEEEESF_SF_NS4_13DefaultFusionEJEEENS4_15FmhaFwdEpilogueIS6_fNS8_IJSB_SA_SB_EEEEENS2_23IndividualTileSchedulerEJEEEEEvNT_6ParamsE --------------------------
	.section	.nv.shared._ZN7cutlass13device_kernelINS_4fmha6kernel28FmhaKernelTmaWarpSpecializedINS1_10collective30FmhaMainloopTmaWarpSpecializedINS_10bfloat16_tEffN4cute5tupleIJNS7_1CILi128EEENS9_ILi64EEESA_EEENS8_IJiNS9_ILi1EEENS8_IJiiEEEEEESF_SF_NS4_13DefaultFusionEJEEENS4_15FmhaFwdEpilogueIS6_fNS8_IJSB_SA_SB_EEEEENS2_23IndividualTileSchedulerEJEEEEEvNT_6ParamsE,"aw",@nobits
	.sectionflags	@""
	.align	16
	.zero		1024


//--------------------- .nv.shared.reserved.0     --------------------------
	.section	.nv.shared.reserved.0,"aw",@nobits
	.weak		__nv_reservedSMEM_offset_0_alias
	.size		__nv_reservedSMEM_offset_0_alias, 0, 0
	.other		__nv_reservedSMEM_offset_0_alias,@"STO_CUDA_RESERVED_SHARED STV_DEFAULT"
__nv_reservedSMEM_offset_0_alias:
	.zero		0


//--------------------- .nv.global                --------------------------
	.section	.nv.global,"aw",@nobits
.nv.global:
	.type		_ZN39_INTERNAL_4216404b_4_k_cu_d4280c90_26704cute1_E,@object
	.size		_ZN39_INTERNAL_4216404b_4_k_cu_d4280c90_26704cute1_E,(_ZN39_INTERNAL_4216404b_4_k_cu_d4280c90_26704cuda3std3__45__cpo6cbeginE - _ZN39_INTERNAL_4216404b_4_k_cu_d4280c90_26704cute1_E)
_ZN39_INTERNAL_4216404b_4_k_cu_d4280c90_26704cute1_E:
	.zero		1
	.type		_ZN39_INTERNAL_4216404b_4_k_cu_d4280c90_26704cuda3std3__45__cpo6cbeginE,@object
	.size		_ZN39_INTERNAL_4216404b_4_k_cu_d4280c90_26704cuda3std3__45__cpo6cbeginE,(_ZN39_INTERNAL_4216404b_4_k_cu_d4280c90_26704cuda3std3__48in_placeE - _ZN39_INTERNAL_4216404b_4_k_cu_d4280c90_26704cuda3std3__45__cpo6cbeginE)
_ZN39_INTERNAL_4216404b_4_k_cu_d4280c90_26704cuda3std3__45__cpo6cbeginE:
	.zero		1
	.type		_ZN39_INTERNAL_4216404b_4_k_cu_d4280c90_26704cuda3std3__48in_placeE,@object
	.size		_ZN39_INTERNAL_4216404b_4_k_cu_d4280c90_26704cuda3std3__48in_placeE,(_ZN39_INTERNAL_4216404b_4_k_cu_d4280c90_26704cuda3std6ranges3__45__cpo9iter_moveE - _ZN39_INTERNAL_4216404b_4_k_cu_d4280c90_26704cuda3std3__48in_placeE)
_ZN39_INTERNAL_4216404b_4_k_cu_d4280c90_26704cuda3std3__48in_placeE:
	.zero		1
	.type		_ZN39_INTERNAL_4216404b_4_k_cu_d4280c90_26704cuda3std6ranges3__45__cpo9iter_moveE,@object
	.size		_ZN39_INTERNAL_4216404b_4_k_cu_d4280c90_26704cuda3std6ranges3__45__cpo9iter_moveE,(_ZN39_INTERNAL_4216404b_4_k_cu_d4280c90_26704cuda3std3__45__cpo5beginE - _ZN39_INTERNAL_4216404b_4_k_cu_d4280c90_26704cuda3std6ranges3__45__cpo9iter_moveE)
_ZN39_INTERNAL_4216404b_4_k_cu_d4280c90_26704cuda3std6ranges3__45__cpo9iter_moveE:
	.zero		1
	.type		_ZN39_INTERNAL_4216404b_4_k_cu_d4280c90_26704cuda3std3__45__cpo5beginE,@object
	.size		_ZN39_INTERNAL_4216404b_4_k_cu_d4280c90_26704cuda3std3__45__cpo5beginE,(_ZN39_INTERNAL_4216404b_4_k_cu_d4280c90_26704cuda3std3__441_GLOBAL__N__4216404b_4_k_cu_d4280c90_26706ignoreE - _ZN39_INTERNAL_4216404b_4_k_cu_d4280c90_26704cuda3std3__45__cpo5beginE)
_ZN39_INTERNAL_4216404b_4_k_cu_d4280c90_26704cuda3std3__45__cpo5beginE:
	.zero		1
	.type		_ZN39_INTERNAL_4216404b_4_k_cu_d4280c90_26704cuda3std3__441_GLOBAL__N__4216404b_4_k_cu_d4280c90_26706ignoreE,@object
	.size		_ZN39_INTERNAL_4216404b_4_k_cu_d4280c90_26704cuda3std3__441_GLOBAL__N__4216404b_4_k_cu_d4280c90_26706ignoreE,(_ZN39_INTERNAL_4216404b_4_k_cu_d4280c90_26704cute7productE - _ZN39_INTERNAL_4216404b_4_k_cu_d4280c90_26704cuda3std3__441_GLOBAL__N__4216404b_4_k_cu_d4280c90_26706ignoreE)
_ZN39_INTERNAL_4216404b_4_k_cu_d4280c90_26704cuda3std3__441_GLOBAL__N__4216404b_4_k_cu_d4280c90_26706ignoreE:
	.zero		1
	.type		_ZN39_INTERNAL_4216404b_4_k_cu_d4280c90_26704cute7productE,@object
	.size		_ZN39_INTERNAL_4216404b_4_k_cu_d4280c90_26704cute7productE,(_ZN39_INTERNAL_4216404b_4_k_cu_d4280c90_26704cuda3std3__45__cpo3endE - _ZN39_INTERNAL_4216404b_4_k_cu_d4280c90_26704cute7productE)
_ZN39_INTERNAL_4216404b_4_k_cu_d4280c90_26704cute7productE:
	.zero		1
	.type		_ZN39_INTERNAL_4216404b_4_k_cu_d4280c90_26704cuda3std3__45__cpo3endE,@object
	.size		_ZN39_INTERNAL_4216404b_4_k_cu_d4280c90_26704cuda3std3__45__cpo3endE,(_ZN39_INTERNAL_4216404b_4_k_cu_d4280c90_26704cuda3std3__419piecewise_constructE - _ZN39_INTERNAL_4216404b_4_k_cu_d4280c90_26704cuda3std3__45__cpo3endE)
_ZN39_INTERNAL_4216404b_4_k_cu_d4280c90_26704cuda3std3__45__cpo3endE:
	.zero		1
	.type		_ZN39_INTERNAL_4216404b_4_k_cu_d4280c90_26704cuda3std3__419piecewise_constructE,@object
	.size		_ZN39_INTERNAL_4216404b_4_k_cu_d4280c90_26704cuda3std3__419piecewise_constructE,(_ZN39_INTERNAL_4216404b_4_k_cu_d4280c90_26704cuda3std3__45__cpo4cendE - _ZN39_INTERNAL_4216404b_4_k_cu_d4280c90_26704cuda3std3__419piecewise_constructE)
_ZN39_INTERNAL_4216404b_4_k_cu_d4280c90_26704cuda3std3__419piecewise_constructE:
	.zero		1
	.type		_ZN39_INTERNAL_4216404b_4_k_cu_d4280c90_26704cuda3std3__45__cpo4cendE,@object
	.size		_ZN39_INTERNAL_4216404b_4_k_cu_d4280c90_26704cuda3std3__45__cpo4cendE,(_ZN39_INTERNAL_4216404b_4_k_cu_d4280c90_26704cuda3std6ranges3__45__cpo4swapE - _ZN39_INTERNAL_4216404b_4_k_cu_d4280c90_26704cuda3std3__45__cpo4cendE)
_ZN39_INTERNAL_4216404b_4_k_cu_d4280c90_26704cuda3std3__45__cpo4cendE:
	.zero		1
	.type		_ZN39_INTERNAL_4216404b_4_k_cu_d4280c90_26704cuda3std6ranges3__45__cpo4swapE,@object
	.size		_ZN39_INTERNAL_4216404b_4_k_cu_d4280c90_26704cuda3std6ranges3__45__cpo4swapE,(.L_9 - _ZN39_INTERNAL_4216404b_4_k_cu_d4280c90_26704cuda3std6ranges3__45__cpo4swapE)
_ZN39_INTERNAL_4216404b_4_k_cu_d4280c90_26704cuda3std6ranges3__45__cpo4swapE:
	.zero		1
.L_9:


//--------------------- .nv.constant0._ZN7cutlass13device_kernelINS_4fmha6kernel28FmhaKernelTmaWarpSpecializedINS1_10collective30FmhaMainloopTmaWarpSpecializedINS_10bfloat16_tEffN4cute5tupleIJNS7_1CILi128EEENS9_ILi64EEESA_EEENS8_IJiNS9_ILi1EEENS8_IJiiEEEEEESF_SF_NS4_13DefaultFusionEJEEENS4_15FmhaFwdEpilogueIS6_fNS8_IJSB_SA_SB_EEEEENS2_23IndividualTileSchedulerEJEEEEEvNT_6ParamsE --------------------------
	.section	.nv.constant0._ZN7cutlass13device_kernelINS_4fmha6kernel28FmhaKernelTmaWarpSpecializedINS1_10collective30FmhaMainloopTmaWarpSpecializedINS_10bfloat16_tEffN4cute5tupleIJNS7_1CILi128EEENS9_ILi64EEESA_EEENS8_IJiNS9_ILi1EEENS8_IJiiEEEEEESF_SF_NS4_13DefaultFusionEJEEENS4_15FmhaFwdEpilogueIS6_fNS8_IJSB_SA_SB_EEEEENS2_23IndividualTileSchedulerEJEEEEEvNT_6ParamsE,"a",@progbits
	.sectionflags	@""
	.align	4
.nv.constant0._ZN7cutlass13device_kernelINS_4fmha6kernel28FmhaKernelTmaWarpSpecializedINS1_10collective30FmhaMainloopTmaWarpSpecializedINS_10bfloat16_tEffN4cute5tupleIJNS7_1CILi128EEENS9_ILi64EEESA_EEENS8_IJiNS9_ILi1EEENS8_IJiiEEEEEESF_SF_NS4_13DefaultFusionEJEEENS4_15FmhaFwdEpilogueIS6_fNS8_IJSB_SA_SB_EEEEENS2_23IndividualTileSchedulerEJEEEEEvNT_6ParamsE:
	.zero		2688


//--------------------- SYMBOLS --------------------------

	.type		.nv.reservedSmem.offset0,@object
	.size		.nv.reservedSmem.offset0,0x4
	.type		__assertfail,@function
